//
// Generated by NVIDIA NVVM Compiler
//
// Compiler Build ID: CL-36424714
// Cuda compilation tools, release 13.0, V13.0.88
// Based on NVVM 20.0.0
//

.version 9.0
.target sm_100
.address_size 64

	// .globl	_Z5sobelPhS_jjj
.const .align 1 .b8 mask[50] = {255, 252, 250, 252, 255, 254, 248, 244, 248, 254, 0, 0, 0, 0, 0, 2, 8, 12, 8, 2, 1, 4, 6, 4, 1, 255, 254, 0, 2, 1, 252, 248, 0, 8, 4, 250, 244, 0, 12, 6, 252, 248, 0, 8, 4, 255, 254, 0, 2, 1};
// _ZZ5sobelPhS_jjjE1r has been demoted
// _ZZ5sobelPhS_jjjE1g has been demoted
// _ZZ5sobelPhS_jjjE1b has been demoted

.visible .entry _Z5sobelPhS_jjj(
	.param .u64 .ptr .align 1 _Z5sobelPhS_jjj_param_0,
	.param .u64 .ptr .align 1 _Z5sobelPhS_jjj_param_1,
	.param .u32 _Z5sobelPhS_jjj_param_2,
	.param .u32 _Z5sobelPhS_jjj_param_3,
	.param .u32 _Z5sobelPhS_jjj_param_4
)
{
	.reg .pred 	%p<256>;
	.reg .b16 	%rs<76>;
	.reg .b32 	%r<544>;
	.reg .b32 	%f<612>;
	.reg .b64 	%rd<161>;
	// demoted variable
	.shared .align 1 .b8 _ZZ5sobelPhS_jjjE1r[1350];
	// demoted variable
	.shared .align 1 .b8 _ZZ5sobelPhS_jjjE1g[1350];
	// demoted variable
	.shared .align 1 .b8 _ZZ5sobelPhS_jjjE1b[1350];
	ld.param.u64 	%rd3, [_Z5sobelPhS_jjj_param_0];
	ld.param.u64 	%rd2, [_Z5sobelPhS_jjj_param_1];
	ld.param.u32 	%r33, [_Z5sobelPhS_jjj_param_2];
	ld.param.u32 	%r34, [_Z5sobelPhS_jjj_param_3];
	ld.param.u32 	%r35, [_Z5sobelPhS_jjj_param_4];
	cvta.to.global.u64 	%rd1, %rd3;
	mov.u32 	%r36, %ctaid.x;
	mov.u32 	%r1, %ntid.x;
	mov.u32 	%r2, %tid.x;
	mad.lo.s32 	%r3, %r36, %r1, %r2;
	mov.u32 	%r37, %ctaid.y;
	mov.u32 	%r38, %ntid.y;
	mov.u32 	%r4, %tid.y;
	mad.lo.s32 	%r5, %r37, %r38, %r4;
	setp.ge.u32 	%p8, %r3, %r34;
	setp.ge.u32 	%p9, %r5, %r33;
	or.pred  	%p10, %p9, %p8;
	@%p10 bra 	$L__BB0_152;
	ld.param.u32 	%r500, [_Z5sobelPhS_jjj_param_2];
	add.s32 	%r6, %r1, -1;
	add.s32 	%r7, %r3, 1;
	add.s32 	%r8, %r3, 2;
	add.s32 	%r9, %r5, -2;
	setp.lt.u32 	%p11, %r5, 2;
	setp.ge.s32 	%p12, %r9, %r500;
	or.pred  	%p1, %p11, %p12;
	mul.lo.s32 	%r39, %r4, 135;
	mov.u32 	%r40, _ZZ5sobelPhS_jjjE1r;
	add.s32 	%r10, %r40, %r39;
	add.s32 	%r11, %r10, %r2;
	mov.u32 	%r41, _ZZ5sobelPhS_jjjE1g;
	add.s32 	%r12, %r41, %r39;
	add.s32 	%r13, %r12, %r2;
	mov.u32 	%r42, _ZZ5sobelPhS_jjjE1b;
	add.s32 	%r14, %r42, %r39;
	add.s32 	%r15, %r14, %r2;
	@%p1 bra 	$L__BB0_11;
	setp.ne.s32 	%p13, %r2, 0;
	mad.lo.s32 	%r43, %r9, %r34, %r3;
	mul.lo.s32 	%r16, %r43, %r35;
	add.s32 	%r17, %r16, 2;
	cvt.u64.u32 	%rd4, %r17;
	add.s64 	%rd5, %rd1, %rd4;
	ld.global.u8 	%rs1, [%rd5];
	st.shared.u8 	[%r11+2], %rs1;
	add.s32 	%r44, %r16, 1;
	cvt.u64.u32 	%rd6, %r44;
	add.s64 	%rd7, %rd1, %rd6;
	ld.global.u8 	%rs2, [%rd7];
	st.shared.u8 	[%r13+2], %rs2;
	cvt.u64.u32 	%rd8, %r16;
	add.s64 	%rd9, %rd1, %rd8;
	ld.global.u8 	%rs3, [%rd9];
	st.shared.u8 	[%r15+2], %rs3;
	@%p13 bra 	$L__BB0_6;
	setp.lt.s32 	%p17, %r3, 1;
	@%p17 bra 	$L__BB0_11;
	setp.eq.s32 	%p18, %r3, 1;
	sub.s32 	%r18, %r16, %r35;
	add.s32 	%r52, %r18, 2;
	cvt.u64.u32 	%rd22, %r52;
	add.s64 	%rd23, %rd1, %rd22;
	ld.global.u8 	%rs10, [%rd23];
	st.shared.u8 	[%r10+1], %rs10;
	add.s32 	%r53, %r18, 1;
	cvt.u64.u32 	%rd24, %r53;
	add.s64 	%rd25, %rd1, %rd24;
	ld.global.u8 	%rs11, [%rd25];
	st.shared.u8 	[%r12+1], %rs11;
	cvt.u64.u32 	%rd26, %r18;
	add.s64 	%rd27, %rd1, %rd26;
	ld.global.u8 	%rs12, [%rd27];
	st.shared.u8 	[%r14+1], %rs12;
	@%p18 bra 	$L__BB0_11;
	sub.s32 	%r54, %r18, %r35;
	add.s32 	%r55, %r54, 2;
	cvt.u64.u32 	%rd28, %r55;
	add.s64 	%rd29, %rd1, %rd28;
	ld.global.u8 	%rs13, [%rd29];
	st.shared.u8 	[%r10], %rs13;
	add.s32 	%r56, %r54, 1;
	cvt.u64.u32 	%rd30, %r56;
	add.s64 	%rd31, %rd1, %rd30;
	ld.global.u8 	%rs14, [%rd31];
	st.shared.u8 	[%r12], %rs14;
	cvt.u64.u32 	%rd32, %r54;
	add.s64 	%rd33, %rd1, %rd32;
	ld.global.u8 	%rs15, [%rd33];
	st.shared.u8 	[%r14], %rs15;
	bra.uni 	$L__BB0_11;
$L__BB0_6:
	setp.ne.s32 	%p14, %r2, %r6;
	@%p14 bra 	$L__BB0_11;
	setp.ge.u32 	%p15, %r7, %r34;
	@%p15 bra 	$L__BB0_9;
	add.s32 	%r45, %r16, %r35;
	add.s32 	%r46, %r17, %r35;
	cvt.u64.u32 	%rd10, %r46;
	add.s64 	%rd11, %rd1, %rd10;
	ld.global.u8 	%rs4, [%rd11];
	st.shared.u8 	[%r11+3], %rs4;
	add.s32 	%r47, %r46, -1;
	cvt.u64.u32 	%rd12, %r47;
	add.s64 	%rd13, %rd1, %rd12;
	ld.global.u8 	%rs5, [%rd13];
	st.shared.u8 	[%r13+3], %rs5;
	cvt.u64.u32 	%rd14, %r45;
	add.s64 	%rd15, %rd1, %rd14;
	ld.global.u8 	%rs6, [%rd15];
	st.shared.u8 	[%r15+3], %rs6;
$L__BB0_9:
	setp.ge.u32 	%p16, %r8, %r34;
	@%p16 bra 	$L__BB0_11;
	shl.b32 	%r48, %r35, 1;
	add.s32 	%r49, %r16, %r48;
	add.s32 	%r50, %r49, 2;
	cvt.u64.u32 	%rd16, %r50;
	add.s64 	%rd17, %rd1, %rd16;
	ld.global.u8 	%rs7, [%rd17];
	st.shared.u8 	[%r11+4], %rs7;
	add.s32 	%r51, %r49, 1;
	cvt.u64.u32 	%rd18, %r51;
	add.s64 	%rd19, %rd1, %rd18;
	ld.global.u8 	%rs8, [%rd19];
	st.shared.u8 	[%r13+4], %rs8;
	cvt.u64.u32 	%rd20, %r49;
	add.s64 	%rd21, %rd1, %rd20;
	ld.global.u8 	%rs9, [%rd21];
	st.shared.u8 	[%r15+4], %rs9;
$L__BB0_11:
	ld.param.u32 	%r501, [_Z5sobelPhS_jjj_param_2];
	setp.eq.s32 	%p19, %r5, 0;
	setp.gt.s32 	%p20, %r5, %r501;
	or.pred  	%p2, %p19, %p20;
	@%p2 bra 	$L__BB0_21;
	setp.eq.s32 	%p21, %r2, 0;
	add.s32 	%r57, %r5, -1;
	mad.lo.s32 	%r58, %r57, %r34, %r3;
	mul.lo.s32 	%r19, %r58, %r35;
	add.s32 	%r20, %r19, 2;
	cvt.u64.u32 	%rd34, %r20;
	add.s64 	%rd35, %rd1, %rd34;
	ld.global.u8 	%rs16, [%rd35];
	st.shared.u8 	[%r11+137], %rs16;
	add.s32 	%r59, %r19, 1;
	cvt.u64.u32 	%rd36, %r59;
	add.s64 	%rd37, %rd1, %rd36;
	ld.global.u8 	%rs17, [%rd37];
	st.shared.u8 	[%r13+137], %rs17;
	cvt.u64.u32 	%rd38, %r19;
	add.s64 	%rd39, %rd1, %rd38;
	ld.global.u8 	%rs18, [%rd39];
	st.shared.u8 	[%r15+137], %rs18;
	@%p21 bra 	$L__BB0_18;
	setp.ne.s32 	%p22, %r2, %r6;
	@%p22 bra 	$L__BB0_21;
	setp.ge.u32 	%p23, %r7, %r34;
	@%p23 bra 	$L__BB0_16;
	add.s32 	%r60, %r19, %r35;
	add.s32 	%r61, %r20, %r35;
	cvt.u64.u32 	%rd40, %r61;
	add.s64 	%rd41, %rd1, %rd40;
	ld.global.u8 	%rs19, [%rd41];
	st.shared.u8 	[%r11+138], %rs19;
	add.s32 	%r62, %r61, -1;
	cvt.u64.u32 	%rd42, %r62;
	add.s64 	%rd43, %rd1, %rd42;
	ld.global.u8 	%rs20, [%rd43];
	st.shared.u8 	[%r13+138], %rs20;
	cvt.u64.u32 	%rd44, %r60;
	add.s64 	%rd45, %rd1, %rd44;
	ld.global.u8 	%rs21, [%rd45];
	st.shared.u8 	[%r15+138], %rs21;
$L__BB0_16:
	setp.ge.u32 	%p24, %r8, %r34;
	@%p24 bra 	$L__BB0_21;
	shl.b32 	%r63, %r35, 1;
	add.s32 	%r64, %r19, %r63;
	add.s32 	%r65, %r64, 2;
	cvt.u64.u32 	%rd46, %r65;
	add.s64 	%rd47, %rd1, %rd46;
	ld.global.u8 	%rs22, [%rd47];
	st.shared.u8 	[%r11+139], %rs22;
	add.s32 	%r66, %r64, 1;
	cvt.u64.u32 	%rd48, %r66;
	add.s64 	%rd49, %rd1, %rd48;
	ld.global.u8 	%rs23, [%rd49];
	st.shared.u8 	[%r13+139], %rs23;
	cvt.u64.u32 	%rd50, %r64;
	add.s64 	%rd51, %rd1, %rd50;
	ld.global.u8 	%rs24, [%rd51];
	st.shared.u8 	[%r15+139], %rs24;
	bra.uni 	$L__BB0_21;
$L__BB0_18:
	setp.lt.s32 	%p25, %r3, 1;
	@%p25 bra 	$L__BB0_21;
	setp.eq.s32 	%p26, %r3, 1;
	sub.s32 	%r21, %r19, %r35;
	add.s32 	%r67, %r21, 2;
	cvt.u64.u32 	%rd52, %r67;
	add.s64 	%rd53, %rd1, %rd52;
	ld.global.u8 	%rs25, [%rd53];
	st.shared.u8 	[%r10+136], %rs25;
	add.s32 	%r68, %r21, 1;
	cvt.u64.u32 	%rd54, %r68;
	add.s64 	%rd55, %rd1, %rd54;
	ld.global.u8 	%rs26, [%rd55];
	st.shared.u8 	[%r12+136], %rs26;
	cvt.u64.u32 	%rd56, %r21;
	add.s64 	%rd57, %rd1, %rd56;
	ld.global.u8 	%rs27, [%rd57];
	st.shared.u8 	[%r14+136], %rs27;
	@%p26 bra 	$L__BB0_21;
	sub.s32 	%r69, %r21, %r35;
	add.s32 	%r70, %r69, 2;
	cvt.u64.u32 	%rd58, %r70;
	add.s64 	%rd59, %rd1, %rd58;
	ld.global.u8 	%rs28, [%rd59];
	st.shared.u8 	[%r10+135], %rs28;
	add.s32 	%r71, %r69, 1;
	cvt.u64.u32 	%rd60, %r71;
	add.s64 	%rd61, %rd1, %rd60;
	ld.global.u8 	%rs29, [%rd61];
	st.shared.u8 	[%r12+135], %rs29;
	cvt.u64.u32 	%rd62, %r69;
	add.s64 	%rd63, %rd1, %rd62;
	ld.global.u8 	%rs30, [%rd63];
	st.shared.u8 	[%r14+135], %rs30;
$L__BB0_21:
	ld.param.u32 	%r502, [_Z5sobelPhS_jjj_param_2];
	setp.ge.s32 	%p27, %r5, %r502;
	@%p27 bra 	$L__BB0_31;
	setp.eq.s32 	%p28, %r2, 0;
	mad.lo.s32 	%r72, %r5, %r34, %r3;
	mul.lo.s32 	%r22, %r72, %r35;
	add.s32 	%r23, %r22, 2;
	cvt.u64.u32 	%rd64, %r23;
	add.s64 	%rd65, %rd1, %rd64;
	ld.global.u8 	%rs31, [%rd65];
	st.shared.u8 	[%r11+272], %rs31;
	add.s32 	%r73, %r22, 1;
	cvt.u64.u32 	%rd66, %r73;
	add.s64 	%rd67, %rd1, %rd66;
	ld.global.u8 	%rs32, [%rd67];
	st.shared.u8 	[%r13+272], %rs32;
	cvt.u64.u32 	%rd68, %r22;
	add.s64 	%rd69, %rd1, %rd68;
	ld.global.u8 	%rs33, [%rd69];
	st.shared.u8 	[%r15+272], %rs33;
	@%p28 bra 	$L__BB0_28;
	setp.ne.s32 	%p29, %r2, %r6;
	@%p29 bra 	$L__BB0_31;
	setp.ge.u32 	%p30, %r7, %r34;
	@%p30 bra 	$L__BB0_26;
	add.s32 	%r74, %r22, %r35;
	add.s32 	%r75, %r23, %r35;
	cvt.u64.u32 	%rd70, %r75;
	add.s64 	%rd71, %rd1, %rd70;
	ld.global.u8 	%rs34, [%rd71];
	st.shared.u8 	[%r11+273], %rs34;
	add.s32 	%r76, %r75, -1;
	cvt.u64.u32 	%rd72, %r76;
	add.s64 	%rd73, %rd1, %rd72;
	ld.global.u8 	%rs35, [%rd73];
	st.shared.u8 	[%r13+273], %rs35;
	cvt.u64.u32 	%rd74, %r74;
	add.s64 	%rd75, %rd1, %rd74;
	ld.global.u8 	%rs36, [%rd75];
	st.shared.u8 	[%r15+273], %rs36;
$L__BB0_26:
	setp.ge.u32 	%p31, %r8, %r34;
	@%p31 bra 	$L__BB0_31;
	shl.b32 	%r77, %r35, 1;
	add.s32 	%r78, %r22, %r77;
	add.s32 	%r79, %r78, 2;
	cvt.u64.u32 	%rd76, %r79;
	add.s64 	%rd77, %rd1, %rd76;
	ld.global.u8 	%rs37, [%rd77];
	st.shared.u8 	[%r11+274], %rs37;
	add.s32 	%r80, %r78, 1;
	cvt.u64.u32 	%rd78, %r80;
	add.s64 	%rd79, %rd1, %rd78;
	ld.global.u8 	%rs38, [%rd79];
	st.shared.u8 	[%r13+274], %rs38;
	cvt.u64.u32 	%rd80, %r78;
	add.s64 	%rd81, %rd1, %rd80;
	ld.global.u8 	%rs39, [%rd81];
	st.shared.u8 	[%r15+274], %rs39;
	bra.uni 	$L__BB0_31;
$L__BB0_28:
	setp.lt.s32 	%p32, %r3, 1;
	@%p32 bra 	$L__BB0_31;
	setp.eq.s32 	%p33, %r3, 1;
	sub.s32 	%r24, %r22, %r35;
	add.s32 	%r81, %r24, 2;
	cvt.u64.u32 	%rd82, %r81;
	add.s64 	%rd83, %rd1, %rd82;
	ld.global.u8 	%rs40, [%rd83];
	st.shared.u8 	[%r10+271], %rs40;
	add.s32 	%r82, %r24, 1;
	cvt.u64.u32 	%rd84, %r82;
	add.s64 	%rd85, %rd1, %rd84;
	ld.global.u8 	%rs41, [%rd85];
	st.shared.u8 	[%r12+271], %rs41;
	cvt.u64.u32 	%rd86, %r24;
	add.s64 	%rd87, %rd1, %rd86;
	ld.global.u8 	%rs42, [%rd87];
	st.shared.u8 	[%r14+271], %rs42;
	@%p33 bra 	$L__BB0_31;
	sub.s32 	%r83, %r24, %r35;
	add.s32 	%r84, %r83, 2;
	cvt.u64.u32 	%rd88, %r84;
	add.s64 	%rd89, %rd1, %rd88;
	ld.global.u8 	%rs43, [%rd89];
	st.shared.u8 	[%r10+270], %rs43;
	add.s32 	%r85, %r83, 1;
	cvt.u64.u32 	%rd90, %r85;
	add.s64 	%rd91, %rd1, %rd90;
	ld.global.u8 	%rs44, [%rd91];
	st.shared.u8 	[%r12+270], %rs44;
	cvt.u64.u32 	%rd92, %r83;
	add.s64 	%rd93, %rd1, %rd92;
	ld.global.u8 	%rs45, [%rd93];
	st.shared.u8 	[%r14+270], %rs45;
$L__BB0_31:
	ld.param.u32 	%r503, [_Z5sobelPhS_jjj_param_2];
	add.s32 	%r25, %r5, 1;
	setp.ge.s32 	%p34, %r25, %r503;
	@%p34 bra 	$L__BB0_41;
	setp.eq.s32 	%p35, %r2, 0;
	mad.lo.s32 	%r86, %r25, %r34, %r3;
	mul.lo.s32 	%r26, %r86, %r35;
	add.s32 	%r27, %r26, 2;
	cvt.u64.u32 	%rd94, %r27;
	add.s64 	%rd95, %rd1, %rd94;
	ld.global.u8 	%rs46, [%rd95];
	st.shared.u8 	[%r11+407], %rs46;
	add.s32 	%r87, %r26, 1;
	cvt.u64.u32 	%rd96, %r87;
	add.s64 	%rd97, %rd1, %rd96;
	ld.global.u8 	%rs47, [%rd97];
	st.shared.u8 	[%r13+407], %rs47;
	cvt.u64.u32 	%rd98, %r26;
	add.s64 	%rd99, %rd1, %rd98;
	ld.global.u8 	%rs48, [%rd99];
	st.shared.u8 	[%r15+407], %rs48;
	@%p35 bra 	$L__BB0_38;
	setp.ne.s32 	%p36, %r2, %r6;
	@%p36 bra 	$L__BB0_41;
	setp.ge.u32 	%p37, %r7, %r34;
	@%p37 bra 	$L__BB0_36;
	add.s32 	%r88, %r26, %r35;
	add.s32 	%r89, %r27, %r35;
	cvt.u64.u32 	%rd100, %r89;
	add.s64 	%rd101, %rd1, %rd100;
	ld.global.u8 	%rs49, [%rd101];
	st.shared.u8 	[%r11+408], %rs49;
	add.s32 	%r90, %r89, -1;
	cvt.u64.u32 	%rd102, %r90;
	add.s64 	%rd103, %rd1, %rd102;
	ld.global.u8 	%rs50, [%rd103];
	st.shared.u8 	[%r13+408], %rs50;
	cvt.u64.u32 	%rd104, %r88;
	add.s64 	%rd105, %rd1, %rd104;
	ld.global.u8 	%rs51, [%rd105];
	st.shared.u8 	[%r15+408], %rs51;
$L__BB0_36:
	setp.ge.u32 	%p38, %r8, %r34;
	@%p38 bra 	$L__BB0_41;
	shl.b32 	%r91, %r35, 1;
	add.s32 	%r92, %r26, %r91;
	add.s32 	%r93, %r92, 2;
	cvt.u64.u32 	%rd106, %r93;
	add.s64 	%rd107, %rd1, %rd106;
	ld.global.u8 	%rs52, [%rd107];
	st.shared.u8 	[%r11+409], %rs52;
	add.s32 	%r94, %r92, 1;
	cvt.u64.u32 	%rd108, %r94;
	add.s64 	%rd109, %rd1, %rd108;
	ld.global.u8 	%rs53, [%rd109];
	st.shared.u8 	[%r13+409], %rs53;
	cvt.u64.u32 	%rd110, %r92;
	add.s64 	%rd111, %rd1, %rd110;
	ld.global.u8 	%rs54, [%rd111];
	st.shared.u8 	[%r15+409], %rs54;
	bra.uni 	$L__BB0_41;
$L__BB0_38:
	setp.lt.s32 	%p39, %r3, 1;
	@%p39 bra 	$L__BB0_41;
	setp.eq.s32 	%p40, %r3, 1;
	sub.s32 	%r28, %r26, %r35;
	add.s32 	%r95, %r28, 2;
	cvt.u64.u32 	%rd112, %r95;
	add.s64 	%rd113, %rd1, %rd112;
	ld.global.u8 	%rs55, [%rd113];
	st.shared.u8 	[%r10+406], %rs55;
	add.s32 	%r96, %r28, 1;
	cvt.u64.u32 	%rd114, %r96;
	add.s64 	%rd115, %rd1, %rd114;
	ld.global.u8 	%rs56, [%rd115];
	st.shared.u8 	[%r12+406], %rs56;
	cvt.u64.u32 	%rd116, %r28;
	add.s64 	%rd117, %rd1, %rd116;
	ld.global.u8 	%rs57, [%rd117];
	st.shared.u8 	[%r14+406], %rs57;
	@%p40 bra 	$L__BB0_41;
	sub.s32 	%r97, %r28, %r35;
	add.s32 	%r98, %r97, 2;
	cvt.u64.u32 	%rd118, %r98;
	add.s64 	%rd119, %rd1, %rd118;
	ld.global.u8 	%rs58, [%rd119];
	st.shared.u8 	[%r10+405], %rs58;
	add.s32 	%r99, %r97, 1;
	cvt.u64.u32 	%rd120, %r99;
	add.s64 	%rd121, %rd1, %rd120;
	ld.global.u8 	%rs59, [%rd121];
	st.shared.u8 	[%r12+405], %rs59;
	cvt.u64.u32 	%rd122, %r97;
	add.s64 	%rd123, %rd1, %rd122;
	ld.global.u8 	%rs60, [%rd123];
	st.shared.u8 	[%r14+405], %rs60;
$L__BB0_41:
	ld.param.u32 	%r504, [_Z5sobelPhS_jjj_param_2];
	add.s32 	%r29, %r5, 2;
	setp.ge.s32 	%p41, %r29, %r504;
	@%p41 bra 	$L__BB0_51;
	setp.eq.s32 	%p42, %r2, 0;
	mad.lo.s32 	%r100, %r29, %r34, %r3;
	mul.lo.s32 	%r30, %r100, %r35;
	add.s32 	%r31, %r30, 2;
	cvt.u64.u32 	%rd124, %r31;
	add.s64 	%rd125, %rd1, %rd124;
	ld.global.u8 	%rs61, [%rd125];
	st.shared.u8 	[%r11+542], %rs61;
	add.s32 	%r101, %r30, 1;
	cvt.u64.u32 	%rd126, %r101;
	add.s64 	%rd127, %rd1, %rd126;
	ld.global.u8 	%rs62, [%rd127];
	st.shared.u8 	[%r13+542], %rs62;
	cvt.u64.u32 	%rd128, %r30;
	add.s64 	%rd129, %rd1, %rd128;
	ld.global.u8 	%rs63, [%rd129];
	st.shared.u8 	[%r15+542], %rs63;
	@%p42 bra 	$L__BB0_48;
	setp.ne.s32 	%p43, %r2, %r6;
	@%p43 bra 	$L__BB0_51;
	setp.ge.u32 	%p44, %r7, %r34;
	@%p44 bra 	$L__BB0_46;
	add.s32 	%r102, %r30, %r35;
	add.s32 	%r103, %r31, %r35;
	cvt.u64.u32 	%rd130, %r103;
	add.s64 	%rd131, %rd1, %rd130;
	ld.global.u8 	%rs64, [%rd131];
	st.shared.u8 	[%r11+543], %rs64;
	add.s32 	%r104, %r103, -1;
	cvt.u64.u32 	%rd132, %r104;
	add.s64 	%rd133, %rd1, %rd132;
	ld.global.u8 	%rs65, [%rd133];
	st.shared.u8 	[%r13+543], %rs65;
	cvt.u64.u32 	%rd134, %r102;
	add.s64 	%rd135, %rd1, %rd134;
	ld.global.u8 	%rs66, [%rd135];
	st.shared.u8 	[%r15+543], %rs66;
$L__BB0_46:
	setp.ge.u32 	%p45, %r8, %r34;
	@%p45 bra 	$L__BB0_51;
	shl.b32 	%r105, %r35, 1;
	add.s32 	%r106, %r30, %r105;
	add.s32 	%r107, %r106, 2;
	cvt.u64.u32 	%rd136, %r107;
	add.s64 	%rd137, %rd1, %rd136;
	ld.global.u8 	%rs67, [%rd137];
	st.shared.u8 	[%r11+544], %rs67;
	add.s32 	%r108, %r106, 1;
	cvt.u64.u32 	%rd138, %r108;
	add.s64 	%rd139, %rd1, %rd138;
	ld.global.u8 	%rs68, [%rd139];
	st.shared.u8 	[%r13+544], %rs68;
	cvt.u64.u32 	%rd140, %r106;
	add.s64 	%rd141, %rd1, %rd140;
	ld.global.u8 	%rs69, [%rd141];
	st.shared.u8 	[%r15+544], %rs69;
	bra.uni 	$L__BB0_51;
$L__BB0_48:
	setp.lt.s32 	%p46, %r3, 1;
	@%p46 bra 	$L__BB0_51;
	setp.eq.s32 	%p47, %r3, 1;
	sub.s32 	%r32, %r30, %r35;
	add.s32 	%r109, %r32, 2;
	cvt.u64.u32 	%rd142, %r109;
	add.s64 	%rd143, %rd1, %rd142;
	ld.global.u8 	%rs70, [%rd143];
	st.shared.u8 	[%r10+541], %rs70;
	add.s32 	%r110, %r32, 1;
	cvt.u64.u32 	%rd144, %r110;
	add.s64 	%rd145, %rd1, %rd144;
	ld.global.u8 	%rs71, [%rd145];
	st.shared.u8 	[%r12+541], %rs71;
	cvt.u64.u32 	%rd146, %r32;
	add.s64 	%rd147, %rd1, %rd146;
	ld.global.u8 	%rs72, [%rd147];
	st.shared.u8 	[%r14+541], %rs72;
	@%p47 bra 	$L__BB0_51;
	sub.s32 	%r111, %r32, %r35;
	add.s32 	%r112, %r111, 2;
	cvt.u64.u32 	%rd148, %r112;
	add.s64 	%rd149, %rd1, %rd148;
	ld.global.u8 	%rs73, [%rd149];
	st.shared.u8 	[%r10+540], %rs73;
	add.s32 	%r113, %r111, 1;
	cvt.u64.u32 	%rd150, %r113;
	add.s64 	%rd151, %rd1, %rd150;
	ld.global.u8 	%rs74, [%rd151];
	st.shared.u8 	[%r12+540], %rs74;
	cvt.u64.u32 	%rd152, %r111;
	add.s64 	%rd153, %rd1, %rd152;
	ld.global.u8 	%rs75, [%rd153];
	st.shared.u8 	[%r14+540], %rs75;
$L__BB0_51:
	bar.sync 	0;
	add.s32 	%r114, %r3, -2;
	setp.lt.s32 	%p48, %r3, 2;
	setp.ge.s32 	%p49, %r114, %r34;
	or.pred  	%p3, %p48, %p49;
	or.pred  	%p50, %p3, %p1;
	mov.f32 	%f465, 0f00000000;
	mov.f32 	%f466, %f465;
	mov.f32 	%f467, %f465;
	@%p50 bra 	$L__BB0_53;
	ld.shared.u8 	%r115, [%r11];
	ld.shared.u8 	%r116, [%r13];
	ld.shared.u8 	%r117, [%r15];
	ld.const.s8 	%r118, [mask];
	mul.lo.s32 	%r119, %r118, %r115;
	cvt.rn.f32.s32 	%f465, %r119;
	mul.lo.s32 	%r120, %r118, %r116;
	cvt.rn.f32.s32 	%f466, %r120;
	mul.lo.s32 	%r121, %r118, %r117;
	cvt.rn.f32.s32 	%f467, %r121;
$L__BB0_53:
	setp.lt.s32 	%p51, %r3, 1;
	setp.gt.s32 	%p52, %r3, %r34;
	or.pred  	%p53, %p51, %p52;
	or.pred  	%p54, %p53, %p1;
	@%p54 bra 	$L__BB0_55;
	ld.shared.u8 	%r122, [%r11+1];
	ld.shared.u8 	%r123, [%r13+1];
	ld.shared.u8 	%r124, [%r15+1];
	ld.const.s8 	%r125, [mask+5];
	mul.lo.s32 	%r126, %r125, %r122;
	cvt.rn.f32.s32 	%f302, %r126;
	add.f32 	%f465, %f465, %f302;
	mul.lo.s32 	%r127, %r125, %r123;
	cvt.rn.f32.s32 	%f303, %r127;
	add.f32 	%f466, %f466, %f303;
	mul.lo.s32 	%r128, %r125, %r124;
	cvt.rn.f32.s32 	%f304, %r128;
	add.f32 	%f467, %f467, %f304;
$L__BB0_55:
	setp.lt.s32 	%p55, %r3, 0;
	setp.ge.s32 	%p56, %r3, %r34;
	or.pred  	%p57, %p55, %p56;
	or.pred  	%p58, %p57, %p1;
	@%p58 bra 	$L__BB0_57;
	ld.shared.u8 	%r129, [%r11+2];
	ld.shared.u8 	%r130, [%r13+2];
	ld.shared.u8 	%r131, [%r15+2];
	ld.const.s8 	%r132, [mask+10];
	mul.lo.s32 	%r133, %r132, %r129;
	cvt.rn.f32.s32 	%f305, %r133;
	add.f32 	%f465, %f465, %f305;
	mul.lo.s32 	%r134, %r132, %r130;
	cvt.rn.f32.s32 	%f306, %r134;
	add.f32 	%f466, %f466, %f306;
	mul.lo.s32 	%r135, %r132, %r131;
	cvt.rn.f32.s32 	%f307, %r135;
	add.f32 	%f467, %f467, %f307;
$L__BB0_57:
	setp.lt.s32 	%p59, %r3, -1;
	setp.ge.s32 	%p60, %r7, %r34;
	or.pred  	%p4, %p59, %p60;
	or.pred  	%p61, %p4, %p1;
	@%p61 bra 	$L__BB0_59;
	ld.shared.u8 	%r136, [%r11+3];
	ld.shared.u8 	%r137, [%r13+3];
	ld.shared.u8 	%r138, [%r15+3];
	ld.const.s8 	%r139, [mask+15];
	mul.lo.s32 	%r140, %r139, %r136;
	cvt.rn.f32.s32 	%f308, %r140;
	add.f32 	%f465, %f465, %f308;
	mul.lo.s32 	%r141, %r139, %r137;
	cvt.rn.f32.s32 	%f309, %r141;
	add.f32 	%f466, %f466, %f309;
	mul.lo.s32 	%r142, %r139, %r138;
	cvt.rn.f32.s32 	%f310, %r142;
	add.f32 	%f467, %f467, %f310;
$L__BB0_59:
	setp.lt.s32 	%p62, %r3, -2;
	setp.ge.s32 	%p63, %r8, %r34;
	or.pred  	%p5, %p62, %p63;
	or.pred  	%p64, %p5, %p1;
	@%p64 bra 	$L__BB0_61;
	ld.shared.u8 	%r143, [%r11+4];
	ld.shared.u8 	%r144, [%r13+4];
	ld.shared.u8 	%r145, [%r15+4];
	ld.const.s8 	%r146, [mask+20];
	mul.lo.s32 	%r147, %r146, %r143;
	cvt.rn.f32.s32 	%f311, %r147;
	add.f32 	%f465, %f465, %f311;
	mul.lo.s32 	%r148, %r146, %r144;
	cvt.rn.f32.s32 	%f312, %r148;
	add.f32 	%f466, %f466, %f312;
	mul.lo.s32 	%r149, %r146, %r145;
	cvt.rn.f32.s32 	%f313, %r149;
	add.f32 	%f467, %f467, %f313;
$L__BB0_61:
	or.pred  	%p65, %p3, %p2;
	@%p65 bra 	$L__BB0_63;
	ld.shared.u8 	%r150, [%r11+135];
	ld.shared.u8 	%r151, [%r13+135];
	ld.shared.u8 	%r152, [%r15+135];
	ld.const.s8 	%r153, [mask+1];
	mul.lo.s32 	%r154, %r153, %r150;
	cvt.rn.f32.s32 	%f314, %r154;
	add.f32 	%f465, %f465, %f314;
	mul.lo.s32 	%r155, %r153, %r151;
	cvt.rn.f32.s32 	%f315, %r155;
	add.f32 	%f466, %f466, %f315;
	mul.lo.s32 	%r156, %r153, %r152;
	cvt.rn.f32.s32 	%f316, %r156;
	add.f32 	%f467, %f467, %f316;
$L__BB0_63:
	setp.lt.s32 	%p66, %r3, 1;
	setp.gt.s32 	%p67, %r3, %r34;
	or.pred  	%p6, %p66, %p67;
	or.pred  	%p68, %p6, %p2;
	@%p68 bra 	$L__BB0_65;
	ld.shared.u8 	%r157, [%r11+136];
	ld.shared.u8 	%r158, [%r13+136];
	ld.shared.u8 	%r159, [%r15+136];
	ld.const.s8 	%r160, [mask+6];
	mul.lo.s32 	%r161, %r160, %r157;
	cvt.rn.f32.s32 	%f317, %r161;
	add.f32 	%f465, %f465, %f317;
	mul.lo.s32 	%r162, %r160, %r158;
	cvt.rn.f32.s32 	%f318, %r162;
	add.f32 	%f466, %f466, %f318;
	mul.lo.s32 	%r163, %r160, %r159;
	cvt.rn.f32.s32 	%f319, %r163;
	add.f32 	%f467, %f467, %f319;
$L__BB0_65:
	setp.lt.s32 	%p69, %r3, 0;
	setp.ge.s32 	%p70, %r3, %r34;
	or.pred  	%p71, %p69, %p70;
	or.pred  	%p72, %p71, %p2;
	@%p72 bra 	$L__BB0_67;
	ld.shared.u8 	%r164, [%r11+137];
	ld.shared.u8 	%r165, [%r13+137];
	ld.shared.u8 	%r166, [%r15+137];
	ld.const.s8 	%r167, [mask+11];
	mul.lo.s32 	%r168, %r167, %r164;
	cvt.rn.f32.s32 	%f320, %r168;
	add.f32 	%f465, %f465, %f320;
	mul.lo.s32 	%r169, %r167, %r165;
	cvt.rn.f32.s32 	%f321, %r169;
	add.f32 	%f466, %f466, %f321;
	mul.lo.s32 	%r170, %r167, %r166;
	cvt.rn.f32.s32 	%f322, %r170;
	add.f32 	%f467, %f467, %f322;
$L__BB0_67:
	or.pred  	%p73, %p4, %p2;
	@%p73 bra 	$L__BB0_69;
	ld.shared.u8 	%r171, [%r11+138];
	ld.shared.u8 	%r172, [%r13+138];
	ld.shared.u8 	%r173, [%r15+138];
	ld.const.s8 	%r174, [mask+16];
	mul.lo.s32 	%r175, %r174, %r171;
	cvt.rn.f32.s32 	%f323, %r175;
	add.f32 	%f465, %f465, %f323;
	mul.lo.s32 	%r176, %r174, %r172;
	cvt.rn.f32.s32 	%f324, %r176;
	add.f32 	%f466, %f466, %f324;
	mul.lo.s32 	%r177, %r174, %r173;
	cvt.rn.f32.s32 	%f325, %r177;
	add.f32 	%f467, %f467, %f325;
$L__BB0_69:
	or.pred  	%p74, %p5, %p2;
	@%p74 bra 	$L__BB0_71;
	ld.shared.u8 	%r178, [%r11+139];
	ld.shared.u8 	%r179, [%r13+139];
	ld.shared.u8 	%r180, [%r15+139];
	ld.const.s8 	%r181, [mask+21];
	mul.lo.s32 	%r182, %r181, %r178;
	cvt.rn.f32.s32 	%f326, %r182;
	add.f32 	%f465, %f465, %f326;
	mul.lo.s32 	%r183, %r181, %r179;
	cvt.rn.f32.s32 	%f327, %r183;
	add.f32 	%f466, %f466, %f327;
	mul.lo.s32 	%r184, %r181, %r180;
	cvt.rn.f32.s32 	%f328, %r184;
	add.f32 	%f467, %f467, %f328;
$L__BB0_71:
	ld.param.u32 	%r505, [_Z5sobelPhS_jjj_param_2];
	setp.ge.s32 	%p75, %r5, %r505;
	or.pred  	%p76, %p3, %p75;
	@%p76 bra 	$L__BB0_73;
	ld.shared.u8 	%r185, [%r11+270];
	ld.shared.u8 	%r186, [%r13+270];
	ld.shared.u8 	%r187, [%r15+270];
	ld.const.s8 	%r188, [mask+2];
	mul.lo.s32 	%r189, %r188, %r185;
	cvt.rn.f32.s32 	%f329, %r189;
	add.f32 	%f465, %f465, %f329;
	mul.lo.s32 	%r190, %r188, %r186;
	cvt.rn.f32.s32 	%f330, %r190;
	add.f32 	%f466, %f466, %f330;
	mul.lo.s32 	%r191, %r188, %r187;
	cvt.rn.f32.s32 	%f331, %r191;
	add.f32 	%f467, %f467, %f331;
$L__BB0_73:
	ld.param.u32 	%r506, [_Z5sobelPhS_jjj_param_2];
	setp.ge.s32 	%p77, %r5, %r506;
	or.pred  	%p78, %p6, %p77;
	@%p78 bra 	$L__BB0_75;
	ld.shared.u8 	%r192, [%r11+271];
	ld.shared.u8 	%r193, [%r13+271];
	ld.shared.u8 	%r194, [%r15+271];
	ld.const.s8 	%r195, [mask+7];
	mul.lo.s32 	%r196, %r195, %r192;
	cvt.rn.f32.s32 	%f332, %r196;
	add.f32 	%f465, %f465, %f332;
	mul.lo.s32 	%r197, %r195, %r193;
	cvt.rn.f32.s32 	%f333, %r197;
	add.f32 	%f466, %f466, %f333;
	mul.lo.s32 	%r198, %r195, %r194;
	cvt.rn.f32.s32 	%f334, %r198;
	add.f32 	%f467, %f467, %f334;
$L__BB0_75:
	ld.param.u32 	%r507, [_Z5sobelPhS_jjj_param_2];
	setp.ge.s32 	%p79, %r5, %r507;
	setp.lt.s32 	%p80, %r3, 0;
	setp.ge.s32 	%p81, %r3, %r34;
	or.pred  	%p82, %p81, %p79;
	or.pred  	%p83, %p82, %p80;
	@%p83 bra 	$L__BB0_77;
	ld.shared.u8 	%r199, [%r11+272];
	ld.shared.u8 	%r200, [%r13+272];
	ld.shared.u8 	%r201, [%r15+272];
	ld.const.s8 	%r202, [mask+12];
	mul.lo.s32 	%r203, %r202, %r199;
	cvt.rn.f32.s32 	%f335, %r203;
	add.f32 	%f465, %f465, %f335;
	mul.lo.s32 	%r204, %r202, %r200;
	cvt.rn.f32.s32 	%f336, %r204;
	add.f32 	%f466, %f466, %f336;
	mul.lo.s32 	%r205, %r202, %r201;
	cvt.rn.f32.s32 	%f337, %r205;
	add.f32 	%f467, %f467, %f337;
$L__BB0_77:
	ld.param.u32 	%r508, [_Z5sobelPhS_jjj_param_2];
	setp.ge.s32 	%p84, %r5, %r508;
	or.pred  	%p85, %p4, %p84;
	@%p85 bra 	$L__BB0_79;
	ld.shared.u8 	%r206, [%r11+273];
	ld.shared.u8 	%r207, [%r13+273];
	ld.shared.u8 	%r208, [%r15+273];
	ld.const.s8 	%r209, [mask+17];
	mul.lo.s32 	%r210, %r209, %r206;
	cvt.rn.f32.s32 	%f338, %r210;
	add.f32 	%f465, %f465, %f338;
	mul.lo.s32 	%r211, %r209, %r207;
	cvt.rn.f32.s32 	%f339, %r211;
	add.f32 	%f466, %f466, %f339;
	mul.lo.s32 	%r212, %r209, %r208;
	cvt.rn.f32.s32 	%f340, %r212;
	add.f32 	%f467, %f467, %f340;
$L__BB0_79:
	ld.param.u32 	%r509, [_Z5sobelPhS_jjj_param_2];
	setp.ge.s32 	%p86, %r5, %r509;
	or.pred  	%p87, %p5, %p86;
	@%p87 bra 	$L__BB0_81;
	ld.shared.u8 	%r213, [%r11+274];
	ld.shared.u8 	%r214, [%r13+274];
	ld.shared.u8 	%r215, [%r15+274];
	ld.const.s8 	%r216, [mask+22];
	mul.lo.s32 	%r217, %r216, %r213;
	cvt.rn.f32.s32 	%f341, %r217;
	add.f32 	%f465, %f465, %f341;
	mul.lo.s32 	%r218, %r216, %r214;
	cvt.rn.f32.s32 	%f342, %r218;
	add.f32 	%f466, %f466, %f342;
	mul.lo.s32 	%r219, %r216, %r215;
	cvt.rn.f32.s32 	%f343, %r219;
	add.f32 	%f467, %f467, %f343;
$L__BB0_81:
	ld.param.u32 	%r510, [_Z5sobelPhS_jjj_param_2];
	setp.ge.s32 	%p88, %r25, %r510;
	or.pred  	%p89, %p3, %p88;
	@%p89 bra 	$L__BB0_83;
	ld.shared.u8 	%r220, [%r11+405];
	ld.shared.u8 	%r221, [%r13+405];
	ld.shared.u8 	%r222, [%r15+405];
	ld.const.s8 	%r223, [mask+3];
	mul.lo.s32 	%r224, %r223, %r220;
	cvt.rn.f32.s32 	%f344, %r224;
	add.f32 	%f465, %f465, %f344;
	mul.lo.s32 	%r225, %r223, %r221;
	cvt.rn.f32.s32 	%f345, %r225;
	add.f32 	%f466, %f466, %f345;
	mul.lo.s32 	%r226, %r223, %r222;
	cvt.rn.f32.s32 	%f346, %r226;
	add.f32 	%f467, %f467, %f346;
$L__BB0_83:
	ld.param.u32 	%r511, [_Z5sobelPhS_jjj_param_2];
	setp.ge.s32 	%p90, %r25, %r511;
	or.pred  	%p91, %p6, %p90;
	@%p91 bra 	$L__BB0_85;
	ld.shared.u8 	%r227, [%r11+406];
	ld.shared.u8 	%r228, [%r13+406];
	ld.shared.u8 	%r229, [%r15+406];
	ld.const.s8 	%r230, [mask+8];
	mul.lo.s32 	%r231, %r230, %r227;
	cvt.rn.f32.s32 	%f347, %r231;
	add.f32 	%f465, %f465, %f347;
	mul.lo.s32 	%r232, %r230, %r228;
	cvt.rn.f32.s32 	%f348, %r232;
	add.f32 	%f466, %f466, %f348;
	mul.lo.s32 	%r233, %r230, %r229;
	cvt.rn.f32.s32 	%f349, %r233;
	add.f32 	%f467, %f467, %f349;
$L__BB0_85:
	ld.param.u32 	%r512, [_Z5sobelPhS_jjj_param_2];
	setp.ge.s32 	%p92, %r25, %r512;
	setp.lt.s32 	%p93, %r3, 0;
	setp.ge.s32 	%p94, %r3, %r34;
	or.pred  	%p95, %p94, %p92;
	or.pred  	%p96, %p95, %p93;
	@%p96 bra 	$L__BB0_87;
	ld.shared.u8 	%r234, [%r11+407];
	ld.shared.u8 	%r235, [%r13+407];
	ld.shared.u8 	%r236, [%r15+407];
	ld.const.s8 	%r237, [mask+13];
	mul.lo.s32 	%r238, %r237, %r234;
	cvt.rn.f32.s32 	%f350, %r238;
	add.f32 	%f465, %f465, %f350;
	mul.lo.s32 	%r239, %r237, %r235;
	cvt.rn.f32.s32 	%f351, %r239;
	add.f32 	%f466, %f466, %f351;
	mul.lo.s32 	%r240, %r237, %r236;
	cvt.rn.f32.s32 	%f352, %r240;
	add.f32 	%f467, %f467, %f352;
$L__BB0_87:
	ld.param.u32 	%r513, [_Z5sobelPhS_jjj_param_2];
	setp.ge.s32 	%p97, %r25, %r513;
	or.pred  	%p98, %p4, %p97;
	@%p98 bra 	$L__BB0_89;
	ld.shared.u8 	%r241, [%r11+408];
	ld.shared.u8 	%r242, [%r13+408];
	ld.shared.u8 	%r243, [%r15+408];
	ld.const.s8 	%r244, [mask+18];
	mul.lo.s32 	%r245, %r244, %r241;
	cvt.rn.f32.s32 	%f353, %r245;
	add.f32 	%f465, %f465, %f353;
	mul.lo.s32 	%r246, %r244, %r242;
	cvt.rn.f32.s32 	%f354, %r246;
	add.f32 	%f466, %f466, %f354;
	mul.lo.s32 	%r247, %r244, %r243;
	cvt.rn.f32.s32 	%f355, %r247;
	add.f32 	%f467, %f467, %f355;
$L__BB0_89:
	ld.param.u32 	%r514, [_Z5sobelPhS_jjj_param_2];
	setp.ge.s32 	%p99, %r25, %r514;
	or.pred  	%p100, %p5, %p99;
	@%p100 bra 	$L__BB0_91;
	ld.shared.u8 	%r248, [%r11+409];
	ld.shared.u8 	%r249, [%r13+409];
	ld.shared.u8 	%r250, [%r15+409];
	ld.const.s8 	%r251, [mask+23];
	mul.lo.s32 	%r252, %r251, %r248;
	cvt.rn.f32.s32 	%f356, %r252;
	add.f32 	%f465, %f465, %f356;
	mul.lo.s32 	%r253, %r251, %r249;
	cvt.rn.f32.s32 	%f357, %r253;
	add.f32 	%f466, %f466, %f357;
	mul.lo.s32 	%r254, %r251, %r250;
	cvt.rn.f32.s32 	%f358, %r254;
	add.f32 	%f467, %f467, %f358;
$L__BB0_91:
	ld.param.u32 	%r515, [_Z5sobelPhS_jjj_param_2];
	setp.ge.s32 	%p101, %r29, %r515;
	or.pred  	%p102, %p3, %p101;
	@%p102 bra 	$L__BB0_93;
	ld.shared.u8 	%r255, [%r11+540];
	ld.shared.u8 	%r256, [%r13+540];
	ld.shared.u8 	%r257, [%r15+540];
	ld.const.s8 	%r258, [mask+4];
	mul.lo.s32 	%r259, %r258, %r255;
	cvt.rn.f32.s32 	%f359, %r259;
	add.f32 	%f465, %f465, %f359;
	mul.lo.s32 	%r260, %r258, %r256;
	cvt.rn.f32.s32 	%f360, %r260;
	add.f32 	%f466, %f466, %f360;
	mul.lo.s32 	%r261, %r258, %r257;
	cvt.rn.f32.s32 	%f361, %r261;
	add.f32 	%f467, %f467, %f361;
$L__BB0_93:
	ld.param.u32 	%r516, [_Z5sobelPhS_jjj_param_2];
	setp.ge.s32 	%p103, %r29, %r516;
	or.pred  	%p104, %p6, %p103;
	@%p104 bra 	$L__BB0_95;
	ld.shared.u8 	%r262, [%r11+541];
	ld.shared.u8 	%r263, [%r13+541];
	ld.shared.u8 	%r264, [%r15+541];
	ld.const.s8 	%r265, [mask+9];
	mul.lo.s32 	%r266, %r265, %r262;
	cvt.rn.f32.s32 	%f362, %r266;
	add.f32 	%f465, %f465, %f362;
	mul.lo.s32 	%r267, %r265, %r263;
	cvt.rn.f32.s32 	%f363, %r267;
	add.f32 	%f466, %f466, %f363;
	mul.lo.s32 	%r268, %r265, %r264;
	cvt.rn.f32.s32 	%f364, %r268;
	add.f32 	%f467, %f467, %f364;
$L__BB0_95:
	ld.param.u32 	%r517, [_Z5sobelPhS_jjj_param_2];
	setp.ge.s32 	%p105, %r29, %r517;
	setp.lt.s32 	%p106, %r3, 0;
	setp.ge.s32 	%p107, %r3, %r34;
	or.pred  	%p108, %p107, %p105;
	or.pred  	%p109, %p108, %p106;
	@%p109 bra 	$L__BB0_97;
	ld.shared.u8 	%r269, [%r11+542];
	ld.shared.u8 	%r270, [%r13+542];
	ld.shared.u8 	%r271, [%r15+542];
	ld.const.s8 	%r272, [mask+14];
	mul.lo.s32 	%r273, %r272, %r269;
	cvt.rn.f32.s32 	%f365, %r273;
	add.f32 	%f465, %f465, %f365;
	mul.lo.s32 	%r274, %r272, %r270;
	cvt.rn.f32.s32 	%f366, %r274;
	add.f32 	%f466, %f466, %f366;
	mul.lo.s32 	%r275, %r272, %r271;
	cvt.rn.f32.s32 	%f367, %r275;
	add.f32 	%f467, %f467, %f367;
$L__BB0_97:
	ld.param.u32 	%r518, [_Z5sobelPhS_jjj_param_2];
	setp.ge.s32 	%p110, %r29, %r518;
	or.pred  	%p111, %p4, %p110;
	@%p111 bra 	$L__BB0_99;
	ld.shared.u8 	%r276, [%r11+543];
	ld.shared.u8 	%r277, [%r13+543];
	ld.shared.u8 	%r278, [%r15+543];
	ld.const.s8 	%r279, [mask+19];
	mul.lo.s32 	%r280, %r279, %r276;
	cvt.rn.f32.s32 	%f368, %r280;
	add.f32 	%f465, %f465, %f368;
	mul.lo.s32 	%r281, %r279, %r277;
	cvt.rn.f32.s32 	%f369, %r281;
	add.f32 	%f466, %f466, %f369;
	mul.lo.s32 	%r282, %r279, %r278;
	cvt.rn.f32.s32 	%f370, %r282;
	add.f32 	%f467, %f467, %f370;
$L__BB0_99:
	ld.param.u32 	%r519, [_Z5sobelPhS_jjj_param_2];
	setp.ge.s32 	%p112, %r29, %r519;
	or.pred  	%p7, %p5, %p112;
	@%p7 bra 	$L__BB0_101;
	ld.shared.u8 	%r283, [%r11+544];
	ld.shared.u8 	%r284, [%r13+544];
	ld.shared.u8 	%r285, [%r15+544];
	ld.const.s8 	%r286, [mask+24];
	mul.lo.s32 	%r287, %r286, %r283;
	cvt.rn.f32.s32 	%f371, %r287;
	add.f32 	%f465, %f465, %f371;
	mul.lo.s32 	%r288, %r286, %r284;
	cvt.rn.f32.s32 	%f372, %r288;
	add.f32 	%f466, %f466, %f372;
	mul.lo.s32 	%r289, %r286, %r285;
	cvt.rn.f32.s32 	%f373, %r289;
	add.f32 	%f467, %f467, %f373;
$L__BB0_101:
	ld.param.u32 	%r520, [_Z5sobelPhS_jjj_param_2];
	setp.lt.s32 	%p113, %r3, 2;
	add.s32 	%r290, %r3, -2;
	setp.ge.s32 	%p114, %r290, %r34;
	or.pred  	%p115, %p113, %p114;
	setp.lt.u32 	%p116, %r5, 2;
	add.s32 	%r291, %r5, -2;
	setp.ge.s32 	%p117, %r291, %r520;
	or.pred  	%p118, %p116, %p117;
	or.pred  	%p119, %p115, %p118;
	mov.f32 	%f540, 0f00000000;
	mov.f32 	%f541, %f540;
	mov.f32 	%f542, %f540;
	@%p119 bra 	$L__BB0_103;
	ld.shared.u8 	%r292, [%r11];
	ld.shared.u8 	%r293, [%r13];
	ld.shared.u8 	%r294, [%r15];
	ld.const.s8 	%r295, [mask+25];
	mul.lo.s32 	%r296, %r295, %r292;
	cvt.rn.f32.s32 	%f540, %r296;
	mul.lo.s32 	%r297, %r295, %r293;
	cvt.rn.f32.s32 	%f541, %r297;
	mul.lo.s32 	%r298, %r295, %r294;
	cvt.rn.f32.s32 	%f542, %r298;
$L__BB0_103:
	ld.param.u32 	%r521, [_Z5sobelPhS_jjj_param_2];
	setp.lt.s32 	%p120, %r3, 1;
	setp.gt.s32 	%p121, %r3, %r34;
	or.pred  	%p122, %p120, %p121;
	setp.lt.u32 	%p123, %r5, 2;
	setp.ge.s32 	%p124, %r291, %r521;
	or.pred  	%p125, %p123, %p124;
	or.pred  	%p126, %p122, %p125;
	@%p126 bra 	$L__BB0_105;
	ld.shared.u8 	%r300, [%r11+1];
	ld.shared.u8 	%r301, [%r13+1];
	ld.shared.u8 	%r302, [%r15+1];
	ld.const.s8 	%r303, [mask+30];
	mul.lo.s32 	%r304, %r303, %r300;
	cvt.rn.f32.s32 	%f375, %r304;
	add.f32 	%f540, %f540, %f375;
	mul.lo.s32 	%r305, %r303, %r301;
	cvt.rn.f32.s32 	%f376, %r305;
	add.f32 	%f541, %f541, %f376;
	mul.lo.s32 	%r306, %r303, %r302;
	cvt.rn.f32.s32 	%f377, %r306;
	add.f32 	%f542, %f542, %f377;
$L__BB0_105:
	ld.param.u32 	%r522, [_Z5sobelPhS_jjj_param_2];
	setp.lt.s32 	%p127, %r3, 0;
	setp.ge.s32 	%p128, %r3, %r34;
	or.pred  	%p129, %p127, %p128;
	setp.lt.u32 	%p130, %r5, 2;
	setp.ge.s32 	%p131, %r291, %r522;
	or.pred  	%p132, %p130, %p131;
	or.pred  	%p133, %p129, %p132;
	@%p133 bra 	$L__BB0_107;
	ld.shared.u8 	%r308, [%r11+2];
	ld.shared.u8 	%r309, [%r13+2];
	ld.shared.u8 	%r310, [%r15+2];
	ld.const.s8 	%r311, [mask+35];
	mul.lo.s32 	%r312, %r311, %r308;
	cvt.rn.f32.s32 	%f378, %r312;
	add.f32 	%f540, %f540, %f378;
	mul.lo.s32 	%r313, %r311, %r309;
	cvt.rn.f32.s32 	%f379, %r313;
	add.f32 	%f541, %f541, %f379;
	mul.lo.s32 	%r314, %r311, %r310;
	cvt.rn.f32.s32 	%f380, %r314;
	add.f32 	%f542, %f542, %f380;
$L__BB0_107:
	ld.param.u32 	%r523, [_Z5sobelPhS_jjj_param_2];
	setp.lt.s32 	%p134, %r3, -1;
	add.s32 	%r315, %r3, 1;
	setp.ge.s32 	%p135, %r315, %r34;
	or.pred  	%p136, %p134, %p135;
	setp.lt.u32 	%p137, %r5, 2;
	setp.ge.s32 	%p138, %r291, %r523;
	or.pred  	%p139, %p137, %p138;
	or.pred  	%p140, %p136, %p139;
	@%p140 bra 	$L__BB0_109;
	ld.shared.u8 	%r317, [%r11+3];
	ld.shared.u8 	%r318, [%r13+3];
	ld.shared.u8 	%r319, [%r15+3];
	ld.const.s8 	%r320, [mask+40];
	mul.lo.s32 	%r321, %r320, %r317;
	cvt.rn.f32.s32 	%f381, %r321;
	add.f32 	%f540, %f540, %f381;
	mul.lo.s32 	%r322, %r320, %r318;
	cvt.rn.f32.s32 	%f382, %r322;
	add.f32 	%f541, %f541, %f382;
	mul.lo.s32 	%r323, %r320, %r319;
	cvt.rn.f32.s32 	%f383, %r323;
	add.f32 	%f542, %f542, %f383;
$L__BB0_109:
	ld.param.u32 	%r524, [_Z5sobelPhS_jjj_param_2];
	setp.lt.s32 	%p141, %r3, -2;
	add.s32 	%r324, %r3, 2;
	setp.ge.s32 	%p142, %r324, %r34;
	or.pred  	%p143, %p141, %p142;
	setp.lt.u32 	%p144, %r5, 2;
	setp.ge.s32 	%p145, %r291, %r524;
	or.pred  	%p146, %p144, %p145;
	or.pred  	%p147, %p143, %p146;
	@%p147 bra 	$L__BB0_111;
	ld.shared.u8 	%r326, [%r11+4];
	ld.shared.u8 	%r327, [%r13+4];
	ld.shared.u8 	%r328, [%r15+4];
	ld.const.s8 	%r329, [mask+45];
	mul.lo.s32 	%r330, %r329, %r326;
	cvt.rn.f32.s32 	%f384, %r330;
	add.f32 	%f540, %f540, %f384;
	mul.lo.s32 	%r331, %r329, %r327;
	cvt.rn.f32.s32 	%f385, %r331;
	add.f32 	%f541, %f541, %f385;
	mul.lo.s32 	%r332, %r329, %r328;
	cvt.rn.f32.s32 	%f386, %r332;
	add.f32 	%f542, %f542, %f386;
$L__BB0_111:
	ld.param.u32 	%r525, [_Z5sobelPhS_jjj_param_2];
	setp.lt.s32 	%p148, %r3, 2;
	setp.ge.s32 	%p149, %r290, %r34;
	or.pred  	%p150, %p148, %p149;
	setp.eq.s32 	%p151, %r5, 0;
	setp.gt.s32 	%p152, %r5, %r525;
	or.pred  	%p153, %p151, %p152;
	or.pred  	%p154, %p150, %p153;
	@%p154 bra 	$L__BB0_113;
	ld.shared.u8 	%r334, [%r11+135];
	ld.shared.u8 	%r335, [%r13+135];
	ld.shared.u8 	%r336, [%r15+135];
	ld.const.s8 	%r337, [mask+26];
	mul.lo.s32 	%r338, %r337, %r334;
	cvt.rn.f32.s32 	%f387, %r338;
	add.f32 	%f540, %f540, %f387;
	mul.lo.s32 	%r339, %r337, %r335;
	cvt.rn.f32.s32 	%f388, %r339;
	add.f32 	%f541, %f541, %f388;
	mul.lo.s32 	%r340, %r337, %r336;
	cvt.rn.f32.s32 	%f389, %r340;
	add.f32 	%f542, %f542, %f389;
$L__BB0_113:
	ld.param.u32 	%r526, [_Z5sobelPhS_jjj_param_2];
	setp.lt.s32 	%p155, %r3, 1;
	setp.gt.s32 	%p156, %r3, %r34;
	or.pred  	%p157, %p155, %p156;
	setp.eq.s32 	%p158, %r5, 0;
	setp.gt.s32 	%p159, %r5, %r526;
	or.pred  	%p160, %p158, %p159;
	or.pred  	%p161, %p157, %p160;
	@%p161 bra 	$L__BB0_115;
	ld.shared.u8 	%r341, [%r11+136];
	ld.shared.u8 	%r342, [%r13+136];
	ld.shared.u8 	%r343, [%r15+136];
	ld.const.s8 	%r344, [mask+31];
	mul.lo.s32 	%r345, %r344, %r341;
	cvt.rn.f32.s32 	%f390, %r345;
	add.f32 	%f540, %f540, %f390;
	mul.lo.s32 	%r346, %r344, %r342;
	cvt.rn.f32.s32 	%f391, %r346;
	add.f32 	%f541, %f541, %f391;
	mul.lo.s32 	%r347, %r344, %r343;
	cvt.rn.f32.s32 	%f392, %r347;
	add.f32 	%f542, %f542, %f392;
$L__BB0_115:
	ld.param.u32 	%r527, [_Z5sobelPhS_jjj_param_2];
	setp.lt.s32 	%p162, %r3, 0;
	setp.ge.s32 	%p163, %r3, %r34;
	or.pred  	%p164, %p162, %p163;
	setp.eq.s32 	%p165, %r5, 0;
	setp.gt.s32 	%p166, %r5, %r527;
	or.pred  	%p167, %p165, %p166;
	or.pred  	%p168, %p164, %p167;
	@%p168 bra 	$L__BB0_117;
	ld.shared.u8 	%r348, [%r11+137];
	ld.shared.u8 	%r349, [%r13+137];
	ld.shared.u8 	%r350, [%r15+137];
	ld.const.s8 	%r351, [mask+36];
	mul.lo.s32 	%r352, %r351, %r348;
	cvt.rn.f32.s32 	%f393, %r352;
	add.f32 	%f540, %f540, %f393;
	mul.lo.s32 	%r353, %r351, %r349;
	cvt.rn.f32.s32 	%f394, %r353;
	add.f32 	%f541, %f541, %f394;
	mul.lo.s32 	%r354, %r351, %r350;
	cvt.rn.f32.s32 	%f395, %r354;
	add.f32 	%f542, %f542, %f395;
$L__BB0_117:
	ld.param.u32 	%r528, [_Z5sobelPhS_jjj_param_2];
	setp.lt.s32 	%p169, %r3, -1;
	setp.ge.s32 	%p170, %r315, %r34;
	or.pred  	%p171, %p169, %p170;
	setp.eq.s32 	%p172, %r5, 0;
	setp.gt.s32 	%p173, %r5, %r528;
	or.pred  	%p174, %p172, %p173;
	or.pred  	%p175, %p171, %p174;
	@%p175 bra 	$L__BB0_119;
	ld.shared.u8 	%r356, [%r11+138];
	ld.shared.u8 	%r357, [%r13+138];
	ld.shared.u8 	%r358, [%r15+138];
	ld.const.s8 	%r359, [mask+41];
	mul.lo.s32 	%r360, %r359, %r356;
	cvt.rn.f32.s32 	%f396, %r360;
	add.f32 	%f540, %f540, %f396;
	mul.lo.s32 	%r361, %r359, %r357;
	cvt.rn.f32.s32 	%f397, %r361;
	add.f32 	%f541, %f541, %f397;
	mul.lo.s32 	%r362, %r359, %r358;
	cvt.rn.f32.s32 	%f398, %r362;
	add.f32 	%f542, %f542, %f398;
$L__BB0_119:
	ld.param.u32 	%r529, [_Z5sobelPhS_jjj_param_2];
	setp.lt.s32 	%p176, %r3, -2;
	setp.ge.s32 	%p177, %r324, %r34;
	or.pred  	%p178, %p176, %p177;
	setp.eq.s32 	%p179, %r5, 0;
	setp.gt.s32 	%p180, %r5, %r529;
	or.pred  	%p181, %p179, %p180;
	or.pred  	%p182, %p178, %p181;
	@%p182 bra 	$L__BB0_121;
	ld.shared.u8 	%r364, [%r11+139];
	ld.shared.u8 	%r365, [%r13+139];
	ld.shared.u8 	%r366, [%r15+139];
	ld.const.s8 	%r367, [mask+46];
	mul.lo.s32 	%r368, %r367, %r364;
	cvt.rn.f32.s32 	%f399, %r368;
	add.f32 	%f540, %f540, %f399;
	mul.lo.s32 	%r369, %r367, %r365;
	cvt.rn.f32.s32 	%f400, %r369;
	add.f32 	%f541, %f541, %f400;
	mul.lo.s32 	%r370, %r367, %r366;
	cvt.rn.f32.s32 	%f401, %r370;
	add.f32 	%f542, %f542, %f401;
$L__BB0_121:
	ld.param.u32 	%r530, [_Z5sobelPhS_jjj_param_2];
	setp.lt.s32 	%p183, %r3, 2;
	setp.ge.s32 	%p184, %r290, %r34;
	setp.ge.s32 	%p185, %r5, %r530;
	or.pred  	%p186, %p184, %p185;
	or.pred  	%p187, %p186, %p183;
	@%p187 bra 	$L__BB0_123;
	ld.shared.u8 	%r372, [%r11+270];
	ld.shared.u8 	%r373, [%r13+270];
	ld.shared.u8 	%r374, [%r15+270];
	ld.const.s8 	%r375, [mask+27];
	mul.lo.s32 	%r376, %r375, %r372;
	cvt.rn.f32.s32 	%f402, %r376;
	add.f32 	%f540, %f540, %f402;
	mul.lo.s32 	%r377, %r375, %r373;
	cvt.rn.f32.s32 	%f403, %r377;
	add.f32 	%f541, %f541, %f403;
	mul.lo.s32 	%r378, %r375, %r374;
	cvt.rn.f32.s32 	%f404, %r378;
	add.f32 	%f542, %f542, %f404;
$L__BB0_123:
	ld.param.u32 	%r531, [_Z5sobelPhS_jjj_param_2];
	setp.lt.s32 	%p188, %r3, 1;
	setp.gt.s32 	%p189, %r3, %r34;
	or.pred  	%p190, %p188, %p189;
	setp.ge.s32 	%p191, %r5, %r531;
	or.pred  	%p192, %p190, %p191;
	@%p192 bra 	$L__BB0_125;
	ld.shared.u8 	%r379, [%r11+271];
	ld.shared.u8 	%r380, [%r13+271];
	ld.shared.u8 	%r381, [%r15+271];
	ld.const.s8 	%r382, [mask+32];
	mul.lo.s32 	%r383, %r382, %r379;
	cvt.rn.f32.s32 	%f405, %r383;
	add.f32 	%f540, %f540, %f405;
	mul.lo.s32 	%r384, %r382, %r380;
	cvt.rn.f32.s32 	%f406, %r384;
	add.f32 	%f541, %f541, %f406;
	mul.lo.s32 	%r385, %r382, %r381;
	cvt.rn.f32.s32 	%f407, %r385;
	add.f32 	%f542, %f542, %f407;
$L__BB0_125:
	ld.param.u32 	%r532, [_Z5sobelPhS_jjj_param_2];
	setp.lt.s32 	%p193, %r3, 0;
	setp.ge.s32 	%p194, %r3, %r34;
	setp.ge.s32 	%p195, %r5, %r532;
	or.pred  	%p196, %p194, %p195;
	or.pred  	%p197, %p196, %p193;
	@%p197 bra 	$L__BB0_127;
	ld.shared.u8 	%r386, [%r11+272];
	ld.shared.u8 	%r387, [%r13+272];
	ld.shared.u8 	%r388, [%r15+272];
	ld.const.s8 	%r389, [mask+37];
	mul.lo.s32 	%r390, %r389, %r386;
	cvt.rn.f32.s32 	%f408, %r390;
	add.f32 	%f540, %f540, %f408;
	mul.lo.s32 	%r391, %r389, %r387;
	cvt.rn.f32.s32 	%f409, %r391;
	add.f32 	%f541, %f541, %f409;
	mul.lo.s32 	%r392, %r389, %r388;
	cvt.rn.f32.s32 	%f410, %r392;
	add.f32 	%f542, %f542, %f410;
$L__BB0_127:
	ld.param.u32 	%r533, [_Z5sobelPhS_jjj_param_2];
	setp.lt.s32 	%p198, %r3, -1;
	setp.ge.s32 	%p199, %r315, %r34;
	setp.ge.s32 	%p200, %r5, %r533;
	or.pred  	%p201, %p199, %p200;
	or.pred  	%p202, %p201, %p198;
	@%p202 bra 	$L__BB0_129;
	ld.shared.u8 	%r394, [%r11+273];
	ld.shared.u8 	%r395, [%r13+273];
	ld.shared.u8 	%r396, [%r15+273];
	ld.const.s8 	%r397, [mask+42];
	mul.lo.s32 	%r398, %r397, %r394;
	cvt.rn.f32.s32 	%f411, %r398;
	add.f32 	%f540, %f540, %f411;
	mul.lo.s32 	%r399, %r397, %r395;
	cvt.rn.f32.s32 	%f412, %r399;
	add.f32 	%f541, %f541, %f412;
	mul.lo.s32 	%r400, %r397, %r396;
	cvt.rn.f32.s32 	%f413, %r400;
	add.f32 	%f542, %f542, %f413;
$L__BB0_129:
	ld.param.u32 	%r534, [_Z5sobelPhS_jjj_param_2];
	setp.lt.s32 	%p203, %r3, -2;
	setp.ge.s32 	%p204, %r324, %r34;
	setp.ge.s32 	%p205, %r5, %r534;
	or.pred  	%p206, %p204, %p205;
	or.pred  	%p207, %p206, %p203;
	@%p207 bra 	$L__BB0_131;
	ld.shared.u8 	%r402, [%r11+274];
	ld.shared.u8 	%r403, [%r13+274];
	ld.shared.u8 	%r404, [%r15+274];
	ld.const.s8 	%r405, [mask+47];
	mul.lo.s32 	%r406, %r405, %r402;
	cvt.rn.f32.s32 	%f414, %r406;
	add.f32 	%f540, %f540, %f414;
	mul.lo.s32 	%r407, %r405, %r403;
	cvt.rn.f32.s32 	%f415, %r407;
	add.f32 	%f541, %f541, %f415;
	mul.lo.s32 	%r408, %r405, %r404;
	cvt.rn.f32.s32 	%f416, %r408;
	add.f32 	%f542, %f542, %f416;
$L__BB0_131:
	ld.param.u32 	%r535, [_Z5sobelPhS_jjj_param_2];
	setp.lt.s32 	%p208, %r3, 2;
	setp.ge.s32 	%p209, %r290, %r34;
	add.s32 	%r410, %r5, 1;
	setp.ge.s32 	%p210, %r410, %r535;
	or.pred  	%p211, %p209, %p210;
	or.pred  	%p212, %p211, %p208;
	@%p212 bra 	$L__BB0_133;
	ld.shared.u8 	%r411, [%r11+405];
	ld.shared.u8 	%r412, [%r13+405];
	ld.shared.u8 	%r413, [%r15+405];
	ld.const.s8 	%r414, [mask+28];
	mul.lo.s32 	%r415, %r414, %r411;
	cvt.rn.f32.s32 	%f417, %r415;
	add.f32 	%f540, %f540, %f417;
	mul.lo.s32 	%r416, %r414, %r412;
	cvt.rn.f32.s32 	%f418, %r416;
	add.f32 	%f541, %f541, %f418;
	mul.lo.s32 	%r417, %r414, %r413;
	cvt.rn.f32.s32 	%f419, %r417;
	add.f32 	%f542, %f542, %f419;
$L__BB0_133:
	ld.param.u32 	%r536, [_Z5sobelPhS_jjj_param_2];
	setp.lt.s32 	%p213, %r3, 1;
	setp.gt.s32 	%p214, %r3, %r34;
	or.pred  	%p215, %p213, %p214;
	setp.ge.s32 	%p216, %r410, %r536;
	or.pred  	%p217, %p215, %p216;
	@%p217 bra 	$L__BB0_135;
	ld.shared.u8 	%r419, [%r11+406];
	ld.shared.u8 	%r420, [%r13+406];
	ld.shared.u8 	%r421, [%r15+406];
	ld.const.s8 	%r422, [mask+33];
	mul.lo.s32 	%r423, %r422, %r419;
	cvt.rn.f32.s32 	%f420, %r423;
	add.f32 	%f540, %f540, %f420;
	mul.lo.s32 	%r424, %r422, %r420;
	cvt.rn.f32.s32 	%f421, %r424;
	add.f32 	%f541, %f541, %f421;
	mul.lo.s32 	%r425, %r422, %r421;
	cvt.rn.f32.s32 	%f422, %r425;
	add.f32 	%f542, %f542, %f422;
$L__BB0_135:
	ld.param.u32 	%r537, [_Z5sobelPhS_jjj_param_2];
	setp.lt.s32 	%p218, %r3, 0;
	setp.ge.s32 	%p219, %r3, %r34;
	setp.ge.s32 	%p220, %r410, %r537;
	or.pred  	%p221, %p219, %p220;
	or.pred  	%p222, %p221, %p218;
	@%p222 bra 	$L__BB0_137;
	ld.shared.u8 	%r427, [%r11+407];
	ld.shared.u8 	%r428, [%r13+407];
	ld.shared.u8 	%r429, [%r15+407];
	ld.const.s8 	%r430, [mask+38];
	mul.lo.s32 	%r431, %r430, %r427;
	cvt.rn.f32.s32 	%f423, %r431;
	add.f32 	%f540, %f540, %f423;
	mul.lo.s32 	%r432, %r430, %r428;
	cvt.rn.f32.s32 	%f424, %r432;
	add.f32 	%f541, %f541, %f424;
	mul.lo.s32 	%r433, %r430, %r429;
	cvt.rn.f32.s32 	%f425, %r433;
	add.f32 	%f542, %f542, %f425;
$L__BB0_137:
	ld.param.u32 	%r538, [_Z5sobelPhS_jjj_param_2];
	setp.lt.s32 	%p223, %r3, -1;
	setp.ge.s32 	%p224, %r315, %r34;
	setp.ge.s32 	%p225, %r410, %r538;
	or.pred  	%p226, %p224, %p225;
	or.pred  	%p227, %p226, %p223;
	@%p227 bra 	$L__BB0_139;
	ld.shared.u8 	%r436, [%r11+408];
	ld.shared.u8 	%r437, [%r13+408];
	ld.shared.u8 	%r438, [%r15+408];
	ld.const.s8 	%r439, [mask+43];
	mul.lo.s32 	%r440, %r439, %r436;
	cvt.rn.f32.s32 	%f426, %r440;
	add.f32 	%f540, %f540, %f426;
	mul.lo.s32 	%r441, %r439, %r437;
	cvt.rn.f32.s32 	%f427, %r441;
	add.f32 	%f541, %f541, %f427;
	mul.lo.s32 	%r442, %r439, %r438;
	cvt.rn.f32.s32 	%f428, %r442;
	add.f32 	%f542, %f542, %f428;
$L__BB0_139:
	ld.param.u32 	%r539, [_Z5sobelPhS_jjj_param_2];
	setp.lt.s32 	%p228, %r3, -2;
	setp.ge.s32 	%p229, %r324, %r34;
	setp.ge.s32 	%p230, %r410, %r539;
	or.pred  	%p231, %p229, %p230;
	or.pred  	%p232, %p231, %p228;
	@%p232 bra 	$L__BB0_141;
	ld.shared.u8 	%r445, [%r11+409];
	ld.shared.u8 	%r446, [%r13+409];
	ld.shared.u8 	%r447, [%r15+409];
	ld.const.s8 	%r448, [mask+48];
	mul.lo.s32 	%r449, %r448, %r445;
	cvt.rn.f32.s32 	%f429, %r449;
	add.f32 	%f540, %f540, %f429;
	mul.lo.s32 	%r450, %r448, %r446;
	cvt.rn.f32.s32 	%f430, %r450;
	add.f32 	%f541, %f541, %f430;
	mul.lo.s32 	%r451, %r448, %r447;
	cvt.rn.f32.s32 	%f431, %r451;
	add.f32 	%f542, %f542, %f431;
$L__BB0_141:
	ld.param.u32 	%r540, [_Z5sobelPhS_jjj_param_2];
	setp.lt.s32 	%p233, %r3, 2;
	setp.ge.s32 	%p234, %r290, %r34;
	add.s32 	%r453, %r5, 2;
	setp.ge.s32 	%p235, %r453, %r540;
	or.pred  	%p236, %p234, %p235;
	or.pred  	%p237, %p236, %p233;
	@%p237 bra 	$L__BB0_143;
	ld.shared.u8 	%r454, [%r11+540];
	ld.shared.u8 	%r455, [%r13+540];
	ld.shared.u8 	%r456, [%r15+540];
	ld.const.s8 	%r457, [mask+29];
	mul.lo.s32 	%r458, %r457, %r454;
	cvt.rn.f32.s32 	%f432, %r458;
	add.f32 	%f540, %f540, %f432;
	mul.lo.s32 	%r459, %r457, %r455;
	cvt.rn.f32.s32 	%f433, %r459;
	add.f32 	%f541, %f541, %f433;
	mul.lo.s32 	%r460, %r457, %r456;
	cvt.rn.f32.s32 	%f434, %r460;
	add.f32 	%f542, %f542, %f434;
$L__BB0_143:
	ld.param.u32 	%r541, [_Z5sobelPhS_jjj_param_2];
	setp.lt.s32 	%p238, %r3, 1;
	setp.gt.s32 	%p239, %r3, %r34;
	or.pred  	%p240, %p238, %p239;
	setp.ge.s32 	%p241, %r453, %r541;
	or.pred  	%p242, %p240, %p241;
	@%p242 bra 	$L__BB0_145;
	ld.shared.u8 	%r462, [%r11+541];
	ld.shared.u8 	%r463, [%r13+541];
	ld.shared.u8 	%r464, [%r15+541];
	ld.const.s8 	%r465, [mask+34];
	mul.lo.s32 	%r466, %r465, %r462;
	cvt.rn.f32.s32 	%f435, %r466;
	add.f32 	%f540, %f540, %f435;
	mul.lo.s32 	%r467, %r465, %r463;
	cvt.rn.f32.s32 	%f436, %r467;
	add.f32 	%f541, %f541, %f436;
	mul.lo.s32 	%r468, %r465, %r464;
	cvt.rn.f32.s32 	%f437, %r468;
	add.f32 	%f542, %f542, %f437;
$L__BB0_145:
	ld.param.u32 	%r542, [_Z5sobelPhS_jjj_param_2];
	setp.lt.s32 	%p243, %r3, 0;
	setp.ge.s32 	%p244, %r3, %r34;
	setp.ge.s32 	%p245, %r453, %r542;
	or.pred  	%p246, %p244, %p245;
	or.pred  	%p247, %p246, %p243;
	@%p247 bra 	$L__BB0_147;
	ld.shared.u8 	%r470, [%r11+542];
	ld.shared.u8 	%r471, [%r13+542];
	ld.shared.u8 	%r472, [%r15+542];
	ld.const.s8 	%r473, [mask+39];
	mul.lo.s32 	%r474, %r473, %r470;
	cvt.rn.f32.s32 	%f438, %r474;
	add.f32 	%f540, %f540, %f438;
	mul.lo.s32 	%r475, %r473, %r471;
	cvt.rn.f32.s32 	%f439, %r475;
	add.f32 	%f541, %f541, %f439;
	mul.lo.s32 	%r476, %r473, %r472;
	cvt.rn.f32.s32 	%f440, %r476;
	add.f32 	%f542, %f542, %f440;
$L__BB0_147:
	ld.param.u32 	%r543, [_Z5sobelPhS_jjj_param_2];
	setp.lt.s32 	%p248, %r3, -1;
	setp.ge.s32 	%p249, %r315, %r34;
	setp.ge.s32 	%p250, %r453, %r543;
	or.pred  	%p251, %p249, %p250;
	or.pred  	%p252, %p251, %p248;
	@%p252 bra 	$L__BB0_149;
	ld.shared.u8 	%r479, [%r11+543];
	ld.shared.u8 	%r480, [%r13+543];
	ld.shared.u8 	%r481, [%r15+543];
	ld.const.s8 	%r482, [mask+44];
	mul.lo.s32 	%r483, %r482, %r479;
	cvt.rn.f32.s32 	%f441, %r483;
	add.f32 	%f540, %f540, %f441;
	mul.lo.s32 	%r484, %r482, %r480;
	cvt.rn.f32.s32 	%f442, %r484;
	add.f32 	%f541, %f541, %f442;
	mul.lo.s32 	%r485, %r482, %r481;
	cvt.rn.f32.s32 	%f443, %r485;
	add.f32 	%f542, %f542, %f443;
$L__BB0_149:
	@%p7 bra 	$L__BB0_151;
	ld.shared.u8 	%r486, [%r11+544];
	ld.shared.u8 	%r487, [%r13+544];
	ld.shared.u8 	%r488, [%r15+544];
	ld.const.s8 	%r489, [mask+49];
	mul.lo.s32 	%r490, %r489, %r486;
	cvt.rn.f32.s32 	%f444, %r490;
	add.f32 	%f540, %f540, %f444;
	mul.lo.s32 	%r491, %r489, %r487;
	cvt.rn.f32.s32 	%f445, %r491;
	add.f32 	%f541, %f541, %f445;
	mul.lo.s32 	%r492, %r489, %r488;
	cvt.rn.f32.s32 	%f446, %r492;
	add.f32 	%f542, %f542, %f446;
$L__BB0_151:
	cvta.to.global.u64 	%rd154, %rd2;
	fma.rn.f32 	%f447, %f465, %f465, 0f00000000;
	fma.rn.f32 	%f448, %f466, %f466, 0f00000000;
	fma.rn.f32 	%f449, %f467, %f467, 0f00000000;
	fma.rn.f32 	%f450, %f540, %f540, %f447;
	fma.rn.f32 	%f451, %f541, %f541, %f448;
	fma.rn.f32 	%f452, %f542, %f542, %f449;
	sqrt.rn.f32 	%f453, %f450;
	mul.f32 	%f454, %f453, 0f3E000000;
	sqrt.rn.f32 	%f455, %f451;
	mul.f32 	%f456, %f455, 0f3E000000;
	sqrt.rn.f32 	%f457, %f452;
	mul.f32 	%f458, %f457, 0f3E000000;
	setp.gt.f32 	%p253, %f454, 0f437F0000;
	selp.f32 	%f459, 0f437F0000, %f454, %p253;
	cvt.rzi.u32.f32 	%r493, %f459;
	setp.gt.f32 	%p254, %f456, 0f437F0000;
	selp.f32 	%f460, 0f437F0000, %f456, %p254;
	cvt.rzi.u32.f32 	%r494, %f460;
	setp.gt.f32 	%p255, %f458, 0f437F0000;
	selp.f32 	%f461, 0f437F0000, %f458, %p255;
	cvt.rzi.u32.f32 	%r495, %f461;
	mad.lo.s32 	%r496, %r34, %r5, %r3;
	mul.lo.s32 	%r497, %r496, %r35;
	add.s32 	%r498, %r497, 2;
	cvt.u64.u32 	%rd155, %r498;
	add.s64 	%rd156, %rd154, %rd155;
	st.global.u8 	[%rd156], %r493;
	add.s32 	%r499, %r497, 1;
	cvt.u64.u32 	%rd157, %r499;
	add.s64 	%rd158, %rd154, %rd157;
	st.global.u8 	[%rd158], %r494;
	cvt.u64.u32 	%rd159, %r497;
	add.s64 	%rd160, %rd154, %rd159;
	st.global.u8 	[%rd160], %r495;
$L__BB0_152:
	ret;

}


// ===== COMPILED SASS (sm_100) =====

	.target	sm_100

	.elftype	@"ET_EXEC"


//--------------------- .note.nv.tkinfo           --------------------------
	.section	.note.nv.tkinfo,"",@"SHT_NOTE"
	.sectionflags	@"SHF_NOTE_NV_TKINFO"
	.tkinfo
        /*0018*/ 	.word	0x00000002
        /*0030*/ 	.string	""
        /*0030*/ 	.string	"ptxas"
        /*0030*/ 	.string	"Cuda compilation tools, release 13.0, V13.0.88"
        /*0030*/ 	.string	"Build cuda_13.0.r13.0/compiler.36424714_0"
        /*0030*/ 	.string	"-arch sm_100 -m 64 "



//--------------------- .note.nv.cuinfo           --------------------------
	.section	.note.nv.cuinfo,"",@"SHT_NOTE"
	.sectionflags	@"SHF_NOTE_NV_CUINFO"
        /*0018*/ 	.short	0x0002
        /*001a*/ 	.short	0x0064
        /*001c*/ 	.short	0x0082
	.zero		2


//--------------------- .nv.info                  --------------------------
	.section	.nv.info,"",@"SHT_CUDA_INFO"
	.align	4


	//----- nvinfo : EIATTR_REGCOUNT
	.align		4
        /*0000*/ 	.byte	0x04, 0x2f
        /*0002*/ 	.short	(.L_2 - .L_1)
	.align		4
.L_1:
        /*0004*/ 	.word	index@(_Z5sobelPhS_jjj)
        /*0008*/ 	.word	0x00000023


	//----- nvinfo : EIATTR_FRAME_SIZE
	.align		4
.L_2:
        /*000c*/ 	.byte	0x04, 0x11
        /*000e*/ 	.short	(.L_4 - .L_3)
	.align		4
.L_3:
        /*0010*/ 	.word	index@($__internal_0_$__cuda_sm20_sqrt_rn_f32_slowpath)
        /*0014*/ 	.word	0x00000000


	//----- nvinfo : EIATTR_FRAME_SIZE
	.align		4
.L_4:
        /*0018*/ 	.byte	0x04, 0x11
        /*001a*/ 	.short	(.L_6 - .L_5)
	.align		4
.L_5:
        /*001c*/ 	.word	index@(_Z5sobelPhS_jjj)
        /*0020*/ 	.word	0x00000000


	//----- nvinfo : EIATTR_MIN_STACK_SIZE
	.align		4
.L_6:
        /*0024*/ 	.byte	0x04, 0x12
        /*0026*/ 	.short	(.L_8 - .L_7)
	.align		4
.L_7:
        /*0028*/ 	.word	index@(_Z5sobelPhS_jjj)
        /*002c*/ 	.word	0x00000000
.L_8:


//--------------------- .nv.compat                --------------------------
	.section	.nv.compat,"",@"SHT_CUDA_COMPAT_INFO"
	.align	4
        /*0000*/ 	.byte	0x02, 0x09, 0x00, 0x00, 0x02, 0x02, 0x01, 0x00, 0x02, 0x05, 0x05, 0x00, 0x03, 0x07, 0x01, 0x01
        /*0010*/ 	.byte	0x02, 0x03, 0x00, 0x00, 0x02, 0x06, 0x01, 0x00, 0x04, 0x0b, 0x08, 0x00, 0x01, 0x00, 0x00, 0x00
        /*0020*/ 	.byte	0x00, 0x00, 0x00, 0x00


//--------------------- .nv.info._Z5sobelPhS_jjj  --------------------------
	.section	.nv.info._Z5sobelPhS_jjj,"",@"SHT_CUDA_INFO"
	.sectionflags	@""
	.align	4


	//----- nvinfo : EIATTR_CUDA_API_VERSION
	.align		4
        /*0000*/ 	.byte	0x04, 0x37
        /*0002*/ 	.short	(.L_10 - .L_9)
.L_9:
        /*0004*/ 	.word	0x00000082


	//----- nvinfo : EIATTR_KPARAM_INFO
	.align		4
.L_10:
        /*0008*/ 	.byte	0x04, 0x17
        /*000a*/ 	.short	(.L_12 - .L_11)
.L_11:
        /*000c*/ 	.word	0x00000000
        /*0010*/ 	.short	0x0004
        /*0012*/ 	.short	0x0018
        /*0014*/ 	.byte	0x00, 0xf0, 0x11, 0x00


	//----- nvinfo : EIATTR_KPARAM_INFO
	.align		4
.L_12:
        /*0018*/ 	.byte	0x04, 0x17
        /*001a*/ 	.short	(.L_14 - .L_13)
.L_13:
        /*001c*/ 	.word	0x00000000
        /*0020*/ 	.short	0x0003
        /*0022*/ 	.short	0x0014
        /*0024*/ 	.byte	0x00, 0xf0, 0x11, 0x00


	//----- nvinfo : EIATTR_KPARAM_INFO
	.align		4
.L_14:
        /*0028*/ 	.byte	0x04, 0x17
        /*002a*/ 	.short	(.L_16 - .L_15)
.L_15:
        /*002c*/ 	.word	0x00000000
        /*0030*/ 	.short	0x0002
        /*0032*/ 	.short	0x0010
        /*0034*/ 	.byte	0x00, 0xf0, 0x11, 0x00


	//----- nvinfo : EIATTR_KPARAM_INFO
	.align		4
.L_16:
        /*0038*/ 	.byte	0x04, 0x17
        /*003a*/ 	.short	(.L_18 - .L_17)
.L_17:
        /*003c*/ 	.word	0x00000000
        /*0040*/ 	.short	0x0001
        /*0042*/ 	.short	0x0008
        /*0044*/ 	.byte	0x00, 0xf5, 0x21, 0x00


	//----- nvinfo : EIATTR_KPARAM_INFO
	.align		4
.L_18:
        /*0048*/ 	.byte	0x04, 0x17
        /*004a*/ 	.short	(.L_20 - .L_19)
.L_19:
        /*004c*/ 	.word	0x00000000
        /*0050*/ 	.short	0x0000
        /*0052*/ 	.short	0x0000
        /*0054*/ 	.byte	0x00, 0xf5, 0x21, 0x00


	//----- nvinfo : EIATTR_SPARSE_MMA_MASK
	.align		4
.L_20:
        /*0058*/ 	.byte	0x03, 0x50
        /*005a*/ 	.short	0x0000


	//----- nvinfo : EIATTR_MAXREG_COUNT
	.align		4
        /*005c*/ 	.byte	0x03, 0x1b
        /*005e*/ 	.short	0x00ff


	//----- nvinfo : EIATTR_NUM_BARRIERS
	.align		4
        /*0060*/ 	.byte	0x02, 0x4c
        /*0062*/ 	.byte	0x01
	.zero		1


	//----- nvinfo : EIATTR_MERCURY_ISA_VERSION
	.align		4
        /*0064*/ 	.byte	0x03, 0x5f
        /*0066*/ 	.short	0x0101


	//----- nvinfo : EIATTR_VRC_CTA_INIT_COUNT
	.align		4
        /*0068*/ 	.byte	0x02, 0x4a
	.zero		1
	.zero		1


	//----- nvinfo : EIATTR_EXIT_INSTR_OFFSETS
	.align		4
        /*006c*/ 	.byte	0x04, 0x1c
        /*006e*/ 	.short	(.L_22 - .L_21)


	//   ....[0]....
.L_21:
        /*0070*/ 	.word	0x000000c0


	//   ....[1]....
        /*0074*/ 	.word	0x00005dd0


	//----- nvinfo : EIATTR_CRS_STACK_SIZE
	.align		4
.L_22:
        /*0078*/ 	.byte	0x04, 0x1e
        /*007a*/ 	.short	(.L_24 - .L_23)
.L_23:
        /*007c*/ 	.word	0x00000000


	//----- nvinfo : EIATTR_CBANK_PARAM_SIZE
	.align		4
.L_24:
        /*0080*/ 	.byte	0x03, 0x19
        /*0082*/ 	.short	0x001c


	//----- nvinfo : EIATTR_PARAM_CBANK
	.align		4
        /*0084*/ 	.byte	0x04, 0x0a
        /*0086*/ 	.short	(.L_26 - .L_25)
	.align		4
.L_25:
        /*0088*/ 	.word	index@(.nv.constant0._Z5sobelPhS_jjj)
        /*008c*/ 	.short	0x0380
        /*008e*/ 	.short	0x001c


	//----- nvinfo : EIATTR_SW_WAR
	.align		4
.L_26:
        /*0090*/ 	.byte	0x04, 0x36
        /*0092*/ 	.short	(.L_28 - .L_27)
.L_27:
        /*0094*/ 	.word	0x00000008
.L_28:


//--------------------- .nv.callgraph             --------------------------
	.section	.nv.callgraph,"",@"SHT_CUDA_CALLGRAPH"
	.align	4
	.sectionentsize	8
	.align		4
        /*0000*/ 	.word	0x00000000
	.align		4
        /*0004*/ 	.word	0xffffffff
	.align		4
        /*0008*/ 	.word	0x00000000
	.align		4
        /*000c*/ 	.word	0xfffffffe
	.align		4
        /*0010*/ 	.word	0x00000000
	.align		4
        /*0014*/ 	.word	0xfffffffd
	.align		4
        /*0018*/ 	.word	0x00000000
	.align		4
        /*001c*/ 	.word	0xfffffffc


//--------------------- .nv.constant3             --------------------------
	.section	.nv.constant3,"a",@progbits
.nv.constant3:
	.type		mask,@object
	.size		mask,(.L_0 - mask)
mask:
        /*0000*/ 	.byte	0xff, 0xfc, 0xfa, 0xfc, 0xff, 0xfe, 0xf8, 0xf4, 0xf8, 0xfe, 0x00, 0x00, 0x00, 0x00, 0x00, 0x02
        /*0010*/ 	.byte	0x08, 0x0c, 0x08, 0x02, 0x01, 0x04, 0x06, 0x04, 0x01, 0xff, 0xfe, 0x00, 0x02, 0x01, 0xfc, 0xf8
        /*0020*/ 	.byte	0x00, 0x08, 0x04, 0xfa, 0xf4, 0x00, 0x0c, 0x06, 0xfc, 0xf8, 0x00, 0x08, 0x04, 0xff, 0xfe, 0x00
        /*0030*/ 	.byte	0x02, 0x01
.L_0:


//--------------------- .text._Z5sobelPhS_jjj     --------------------------
	.section	.text._Z5sobelPhS_jjj,"ax",@progbits
	.align	128
        .global         _Z5sobelPhS_jjj
        .type           _Z5sobelPhS_jjj,@function
        .size           _Z5sobelPhS_jjj,(.L_x_134 - _Z5sobelPhS_jjj)
        .other          _Z5sobelPhS_jjj,@"STO_CUDA_ENTRY STV_DEFAULT"
_Z5sobelPhS_jjj:
.text._Z5sobelPhS_jjj:
[----:B------:R-:W-:Y:S01]  /*0000*/  LDC R1, c[0x0][0x37c] ;  /* 0x0000df00ff017b82 */ /* 0x000fe20000000800 */
[----:B------:R-:W0:Y:S07]  /*0010*/  S2R R0, SR_TID.X ;  /* 0x0000000000007919 */ /* 0x000e2e0000002100 */
[----:B------:R-:W0:Y:S01]  /*0020*/  S2UR UR4, SR_CTAID.X ;  /* 0x00000000000479c3 */ /* 0x000e220000002500 */
[----:B------:R-:W1:Y:S01]  /*0030*/  LDCU.64 UR6, c[0x0][0x390] ;  /* 0x00007200ff0677ac */ /* 0x000e620008000a00 */
[----:B------:R-:W2:Y:S06]  /*0040*/  S2R R8, SR_TID.Y ;  /* 0x0000000000087919 */ /* 0x000eac0000002200 */
[----:B------:R-:W0:Y:S08]  /*0050*/  LDC R11, c[0x0][0x360] ;  /* 0x0000d800ff0b7b82 */ /* 0x000e300000000800 */
[----:B------:R-:W2:Y:S08]  /*0060*/  S2UR UR5, SR_CTAID.Y ;  /* 0x00000000000579c3 */ /* 0x000eb00000002600 */
[----:B------:R-:W2:Y:S01]  /*0070*/  LDC R3, c[0x0][0x364] ;  /* 0x0000d900ff037b82 */ /* 0x000ea20000000800 */
[----:B0-----:R-:W-:-:S05]  /*0080*/  IMAD R2, R11, UR4, R0 ;  /* 0x000000040b027c24 */ /* 0x001fca000f8e0200 */
[----:B-1----:R-:W-:Y:S01]  /*0090*/  ISETP.GE.U32.AND P0, PT, R2, UR7, PT ;  /* 0x0000000702007c0c */ /* 0x002fe2000bf06070 */
[----:B--2---:R-:W-:-:S05]  /*00a0*/  IMAD R3, R3, UR5, R8 ;  /* 0x0000000503037c24 */ /* 0x004fca000f8e0208 */
[----:B------:R-:W-:-:S13]  /*00b0*/  ISETP.GE.U32.OR P0, PT, R3, UR6, P0 ;  /* 0x0000000603007c0c */ /* 0x000fda0008706470 */
[----:B------:R-:W-:Y:S05]  /*00c0*/  @P0 EXIT ;  /* 0x000000000000094d */ /* 0x000fea0003800000 */
[----:B------:R-:W0:Y:S01]  /*00d0*/  S2R R9, SR_CgaCtaId ;  /* 0x0000000000097919 */ /* 0x000e220000008800 */
[----:B------:R-:W-:Y:S01]  /*00e0*/  IADD3 R15, PT, PT, R3, -0x2, RZ ;  /* 0xfffffffe030f7810 */ /* 0x000fe20007ffe0ff */
[----:B------:R-:W1:Y:S01]  /*00f0*/  LDCU.64 UR8, c[0x0][0x358] ;  /* 0x00006b00ff0877ac */ /* 0x000e620008000a00 */
[----:B------:R-:W-:Y:S01]  /*0100*/  MOV R4, 0x400 ;  /* 0x0000040000047802 */ /* 0x000fe20000000f00 */
[----:B------:R-:W-:Y:S01]  /*0110*/  BSSY.RECONVERGENT B0, `(.L_x_0) ;  /* 0x000006b000007945 */ /* 0x000fe20003800200 */
[----:B------:R-:W-:Y:S01]  /*0120*/  ISETP.GE.AND P6, PT, R15, UR6, PT ;  /* 0x000000060f007c0c */ /* 0x000fe2000bfc6270 */
[----:B------:R-:W-:Y:S02]  /*0130*/  VIADD R11, R11, 0xffffffff ;  /* 0xffffffff0b0b7836 */ /* 0x000fe40000000000 */
[C---:B------:R-:W-:Y:S01]  /*0140*/  VIADD R6, R4.reuse, 0x546 ;  /* 0x0000054604067836 */ /* 0x040fe20000000000 */
[----:B------:R-:W-:Y:S01]  /*0150*/  ISETP.LT.U32.OR P6, PT, R3, 0x2, P6 ;  /* 0x000000020300780c */ /* 0x000fe200037c1470 */
[----:B------:R-:W-:Y:S01]  /*0160*/  VIADD R7, R4, 0xa8c ;  /* 0x00000a8c04077836 */ /* 0x000fe20000000000 */
[C---:B0-----:R-:W-:Y:S01]  /*0170*/  LEA R5, R9.reuse, R4, 0x18 ;  /* 0x0000000409057211 */ /* 0x041fe200078ec0ff */
[----:B------:R-:W-:Y:S01]  /*0180*/  VIADD R4, R2, 0x1 ;  /* 0x0000000102047836 */ /* 0x000fe20000000000 */
[----:B------:R-:W-:-:S02]  /*0190*/  LEA R6, R9, R6, 0x18 ;  /* 0x0000000609067211 */ /* 0x000fc400078ec0ff */
[----:B------:R-:W-:Y:S01]  /*01a0*/  LEA R9, R9, R7, 0x18 ;  /* 0x0000000709097211 */ /* 0x000fe200078ec0ff */
[C---:B------:R-:W-:Y:S02]  /*01b0*/  IMAD R5, R8.reuse, 0x87, R5 ;  /* 0x0000008708057824 */ /* 0x040fe400078e0205 */
[----:B------:R-:W-:Y:S01]  /*01c0*/  IMAD R7, R8, 0x87, R6 ;  /* 0x0000008708077824 */ /* 0x000fe200078e0206 */
[----:B------:R-:W-:Y:S01]  /*01d0*/  IADD3 R6, PT, PT, R2, 0x2, RZ ;  /* 0x0000000202067810 */ /* 0x000fe20007ffe0ff */
[----:B------:R-:W-:Y:S02]  /*01e0*/  IMAD R9, R8, 0x87, R9 ;  /* 0x0000008708097824 */ /* 0x000fe400078e0209 */
[--C-:B------:R-:W-:Y:S02]  /*01f0*/  IMAD.IADD R8, R5, 0x1, R0.reuse ;  /* 0x0000000105087824 */ /* 0x100fe400078e0200 */
[----:B------:R-:W-:Y:S01]  /*0200*/  IMAD.IADD R10, R7, 0x1, R0 ;  /* 0x00000001070a7824 */ /* 0x000fe200078e0200 */
[----:B------:R-:W-:Y:S01]  /*0210*/  IADD3 R26, PT, PT, R9, R0, RZ ;  /* 0x00000000091a7210 */ /* 0x000fe20007ffe0ff */
[----:B-1----:R-:W-:Y:S06]  /*0220*/  @P6 BRA `(.L_x_1) ;  /* 0x0000000400646947 */ /* 0x002fec0003800000 */
[----:B------:R-:W0:Y:S01]  /*0230*/  LDC R20, c[0x0][0x398] ;  /* 0x0000e600ff147b82 */ /* 0x000e220000000800 */
[----:B------:R-:W-:-:S07]  /*0240*/  IMAD R15, R15, UR7, R2 ;  /* 0x000000070f0f7c24 */ /* 0x000fce000f8e0202 */
[----:B------:R-:W1:Y:S01]  /*0250*/  LDC.64 R12, c[0x0][0x380] ;  /* 0x0000e000ff0c7b82 */ /* 0x000e620000000a00 */
[----:B0-----:R-:W-:-:S04]  /*0260*/  IMAD R21, R15, R20, RZ ;  /* 0x000000140f157224 */ /* 0x001fc800078e02ff */
[C---:B------:R-:W-:Y:S02]  /*0270*/  VIADD R23, R21.reuse, 0x2 ;  /* 0x0000000215177836 */ /* 0x040fe40000000000 */
[C---:B------:R-:W-:Y:S01]  /*0280*/  VIADD R19, R21.reuse, 0x1 ;  /* 0x0000000115137836 */ /* 0x040fe20000000000 */
[-C--:B-1----:R-:W-:Y:S02]  /*0290*/  IADD3 R14, P2, PT, R21, R12.reuse, RZ ;  /* 0x0000000c150e7210 */ /* 0x082fe40007f5e0ff */
[-C--:B------:R-:W-:Y:S02]  /*02a0*/  IADD3 R16, P0, PT, R23, R12.reuse, RZ ;  /* 0x0000000c17107210 */ /* 0x080fe40007f1e0ff */
[----:B------:R-:W-:Y:S02]  /*02b0*/  IADD3 R18, P1, PT, R19, R12, RZ ;  /* 0x0000000c13127210 */ /* 0x000fe40007f3e0ff */
[----:B------:R-:W-:Y:S01]  /*02c0*/  IADD3.X R15, PT, PT, RZ, R13, RZ, P2, !PT ;  /* 0x0000000dff0f7210 */ /* 0x000fe200017fe4ff */
[----:B------:R-:W-:-:S02]  /*02d0*/  IMAD.X R17, RZ, RZ, R13, P0 ;  /* 0x000000ffff117224 */ /* 0x000fc400000e060d */
[----:B------:R-:W-:-:S03]  /*02e0*/  IMAD.X R19, RZ, RZ, R13, P1 ;  /* 0x000000ffff137224 */ /* 0x000fc600008e060d */
[----:B------:R-:W2:Y:S04]  /*02f0*/  LDG.E.U8 R15, desc[UR8][R14.64] ;  /* 0x000000080e0f7981 */ /* 0x000ea8000c1e1100 */
[----:B------:R-:W3:Y:S04]  /*0300*/  LDG.E.U8 R17, desc[UR8][R16.64] ;  /* 0x0000000810117981 */ /* 0x000ee8000c1e1100 */
[----:B------:R-:W4:Y:S01]  /*0310*/  LDG.E.U8 R19, desc[UR8][R18.64] ;  /* 0x0000000812137981 */ /* 0x000f22000c1e1100 */
[----:B------:R-:W-:-:S03]  /*0320*/  ISETP.NE.AND P0, PT, R0, RZ, PT ;  /* 0x000000ff0000720c */ /* 0x000fc60003f05270 */
[----:B---3--:R0:W-:Y:S04]  /*0330*/  STS.U8 [R8+0x2], R17 ;  /* 0x0000021108007388 */ /* 0x0081e80000000000 */
[----:B----4-:R0:W-:Y:S04]  /*0340*/  STS.U8 [R10+0x2], R19 ;  /* 0x000002130a007388 */ /* 0x0101e80000000000 */
[----:B--2---:R0:W-:Y:S02]  /*0350*/  STS.U8 [R26+0x2], R15 ;  /* 0x0000020f1a007388 */ /* 0x0041e40000000000 */
[----:B------:R-:W-:Y:S05]  /*0360*/  @P0 BRA `(.L_x_2) ;  /* 0x00000000008c0947 */ /* 0x000fea0003800000 */
[----:B------:R-:W-:-:S13]  /*0370*/  ISETP.GE.AND P0, PT, R2, 0x1, PT ;  /* 0x000000010200780c */ /* 0x000fda0003f06270 */
[----:B------:R-:W-:Y:S05]  /*0380*/  @!P0 BRA `(.L_x_1) ;  /* 0x00000004000c8947 */ /* 0x000fea0003800000 */
[----:B------:R-:W-:-:S04]  /*0390*/  IADD3 R21, PT, PT, R21, -R20, RZ ;  /* 0x8000001415157210 */ /* 0x000fc80007ffe0ff */
[CC--:B------:R-:W-:Y:S01]  /*03a0*/  IADD3 R14, P2, PT, R21.reuse, R12.reuse, RZ ;  /* 0x0000000c150e7210 */ /* 0x0c0fe20007f5e0ff */
[C---:B0-----:R-:W-:Y:S02]  /*03b0*/  VIADD R19, R21.reuse, 0x2 ;  /* 0x0000000215137836 */ /* 0x041fe40000000000 */
[----:B------:R-:W-:Y:S01]  /*03c0*/  VIADD R17, R21, 0x1 ;  /* 0x0000000115117836 */ /* 0x000fe20000000000 */
[----:B------:R-:W-:Y:S02]  /*03d0*/  IADD3.X R15, PT, PT, RZ, R13, RZ, P2, !PT ;  /* 0x0000000dff0f7210 */ /* 0x000fe400017fe4ff */
[-C--:B------:R-:W-:Y:S02]  /*03e0*/  IADD3 R18, P0, PT, R19, R12.reuse, RZ ;  /* 0x0000000c13127210 */ /* 0x080fe40007f1e0ff */
[----:B------:R-:W-:Y:S01]  /*03f0*/  IADD3 R16, P1, PT, R17, R12, RZ ;  /* 0x0000000c11107210 */ /* 0x000fe20007f3e0ff */
[----:B------:R-:W2:Y:S02]  /*0400*/  LDG.E.U8 R14, desc[UR8][R14.64] ;  /* 0x000000080e0e7981 */ /* 0x000ea4000c1e1100 */
[----:B------:R-:W-:-:S02]  /*0410*/  IMAD.X R19, RZ, RZ, R13, P0 ;  /* 0x000000ffff137224 */ /* 0x000fc400000e060d */
[----:B------:R-:W-:-:S03]  /*0420*/  IMAD.X R17, RZ, RZ, R13, P1 ;  /* 0x000000ffff117224 */ /* 0x000fc600008e060d */
[----:B------:R-:W3:Y:S04]  /*0430*/  LDG.E.U8 R18, desc[UR8][R18.64] ;  /* 0x0000000812127981 */ /* 0x000ee8000c1e1100 */
[----:B------:R-:W4:Y:S01]  /*0440*/  LDG.E.U8 R16, desc[UR8][R16.64] ;  /* 0x0000000810107981 */ /* 0x000f22000c1e1100 */
[----:B------:R-:W-:-:S03]  /*0450*/  ISETP.NE.AND P0, PT, R2, 0x1, PT ;  /* 0x000000010200780c */ /* 0x000fc60003f05270 */
[----:B---3--:R1:W-:Y:S04]  /*0460*/  STS.U8 [R5+0x1], R18 ;  /* 0x0000011205007388 */ /* 0x0083e80000000000 */
[----:B----4-:R1:W-:Y:S04]  /*0470*/  STS.U8 [R7+0x1], R16 ;  /* 0x0000011007007388 */ /* 0x0103e80000000000 */
[----:B--2---:R1:W-:Y:S02]  /*0480*/  STS.U8 [R9+0x1], R14 ;  /* 0x0000010e09007388 */ /* 0x0043e40000000000 */
[----:B------:R-:W-:Y:S05]  /*0490*/  @!P0 BRA `(.L_x_1) ;  /* 0x0000000000c88947 */ /* 0x000fea0003800000 */
[----:B------:R-:W-:-:S04]  /*04a0*/  IADD3 R15, PT, PT, R21, -R20, RZ ;  /* 0x80000014150f7210 */ /* 0x000fc80007ffe0ff */
[CC--:B-1----:R-:W-:Y:S01]  /*04b0*/  IADD3 R14, P2, PT, R15.reuse, R12.reuse, RZ ;  /* 0x0000000c0f0e7210 */ /* 0x0c2fe20007f5e0ff */
[C---:B------:R-:W-:Y:S02]  /*04c0*/  VIADD R17, R15.reuse, 0x2 ;  /* 0x000000020f117836 */ /* 0x040fe40000000000 */
        /* <DEDUP_REMOVED lines=8> */
[----:B------:R-:W4:Y:S04]  /*0550*/  LDG.E.U8 R12, desc[UR8][R12.64] ;  /* 0x000000080c0c7981 */ /* 0x000f28000c1e1100 */
[----:B---3--:R3:W-:Y:S04]  /*0560*/  STS.U8 [R5], R16 ;  /* 0x0000001005007388 */ /* 0x0087e80000000000 */
[----:B----4-:R3:W-:Y:S04]  /*0570*/  STS.U8 [R7], R12 ;  /* 0x0000000c07007388 */ /* 0x0107e80000000000 */
[----:B--2---:R3:W-:Y:S01]  /*0580*/  STS.U8 [R9], R14 ;  /* 0x0000000e09007388 */ /* 0x0047e20000000000 */
[----:B------:R-:W-:Y:S05]  /*0590*/  BRA `(.L_x_1) ;  /* 0x0000000000887947 */ /* 0x000fea0003800000 */
.L_x_2:
[----:B------:R-:W-:-:S13]  /*05a0*/  ISETP.NE.AND P0, PT, R0, R11, PT ;  /* 0x0000000b0000720c */ /* 0x000fda0003f05270 */
[----:B------:R-:W-:Y:S05]  /*05b0*/  @P0 BRA `(.L_x_1) ;  /* 0x0000000000800947 */ /* 0x000fea0003800000 */
[----:B------:R-:W-:Y:S02]  /*05c0*/  ISETP.GE.U32.AND P1, PT, R4, UR7, PT ;  /* 0x0000000704007c0c */ /* 0x000fe4000bf26070 */
[----:B------:R-:W-:-:S11]  /*05d0*/  ISETP.GE.U32.AND P0, PT, R6, UR7, PT ;  /* 0x0000000706007c0c */ /* 0x000fd6000bf06070 */
[----:B0-----:R-:W-:Y:S01]  /*05e0*/  @!P1 IMAD.IADD R15, R21, 0x1, R20 ;  /* 0x00000001150f9824 */ /* 0x001fe200078e0214 */
[----:B------:R-:W-:Y:S01]  /*05f0*/  @!P1 IADD3 R23, PT, PT, R23, R20, RZ ;  /* 0x0000001417179210 */ /* 0x000fe20007ffe0ff */
[----:B------:R-:W-:-:S03]  /*0600*/  @!P0 IMAD R17, R20, 0x2, R21 ;  /* 0x0000000214118824 */ /* 0x000fc600078e0215 */
[----:B------:R-:W-:Y:S01]  /*0610*/  @!P1 IADD3 R19, PT, PT, R15, 0x1, RZ ;  /* 0x000000010f139810 */ /* 0x000fe20007ffe0ff */
[----:B------:R-:W-:Y:S01]  /*0620*/  @!P0 VIADD R21, R17, 0x2 ;  /* 0x0000000211158836 */ /* 0x000fe20000000000 */
[-C--:B------:R-:W-:Y:S01]  /*0630*/  @!P1 IADD3 R24, P5, PT, R23, R12.reuse, RZ ;  /* 0x0000000c17189210 */ /* 0x080fe20007fbe0ff */
[----:B------:R-:W-:Y:S01]  /*0640*/  @!P0 VIADD R23, R17, 0x1 ;  /* 0x0000000111178836 */ /* 0x000fe20000000000 */
[-C--:B------:R-:W-:Y:S02]  /*0650*/  @!P1 IADD3 R14, P2, PT, R15, R12.reuse, RZ ;  /* 0x0000000c0f0e9210 */ /* 0x080fe40007f5e0ff */
[-C--:B------:R-:W-:Y:S02]  /*0660*/  @!P1 IADD3 R18, P4, PT, R19, R12.reuse, RZ ;  /* 0x0000000c13129210 */ /* 0x080fe40007f9e0ff */
[----:B------:R-:W-:Y:S01]  /*0670*/  @!P1 IADD3.X R25, PT, PT, RZ, R13, RZ, P5, !PT ;  /* 0x0000000dff199210 */ /* 0x000fe20002ffe4ff */
[--C-:B------:R-:W-:Y:S01]  /*0680*/  @!P1 IMAD.X R15, RZ, RZ, R13.reuse, P2 ;  /* 0x000000ffff0f9224 */ /* 0x100fe200010e060d */
[-C--:B------:R-:W-:Y:S01]  /*0690*/  @!P0 IADD3 R20, P5, PT, R21, R12.reuse, RZ ;  /* 0x0000000c15148210 */ /* 0x080fe20007fbe0ff */
[----:B------:R-:W-:Y:S01]  /*06a0*/  @!P1 IMAD.X R19, RZ, RZ, R13, P4 ;  /* 0x000000ffff139224 */ /* 0x000fe200020e060d */
[----:B------:R-:W-:-:S02]  /*06b0*/  @!P0 IADD3 R22, P2, PT, R23, R12, RZ ;  /* 0x0000000c17168210 */ /* 0x000fc40007f5e0ff */
[----:B------:R-:W-:Y:S01]  /*06c0*/  @!P0 IADD3 R16, P3, PT, R17, R12, RZ ;  /* 0x0000000c11108210 */ /* 0x000fe20007f7e0ff */
[----:B------:R-:W2:Y:S01]  /*06d0*/  @!P1 LDG.E.U8 R25, desc[UR8][R24.64] ;  /* 0x0000000818199981 */ /* 0x000ea2000c1e1100 */
[----:B------:R-:W-:Y:S01]  /*06e0*/  @!P0 IADD3.X R21, PT, PT, RZ, R13, RZ, P5, !PT ;  /* 0x0000000dff158210 */ /* 0x000fe20002ffe4ff */
[--C-:B------:R-:W-:Y:S02]  /*06f0*/  @!P0 IMAD.X R23, RZ, RZ, R13.reuse, P2 ;  /* 0x000000ffff178224 */ /* 0x100fe400010e060d */
[----:B------:R-:W-:Y:S01]  /*0700*/  @!P0 IMAD.X R17, RZ, RZ, R13, P3 ;  /* 0x000000ffff118224 */ /* 0x000fe200018e060d */
[----:B------:R-:W3:Y:S04]  /*0710*/  @!P1 LDG.E.U8 R19, desc[UR8][R18.64] ;  /* 0x0000000812139981 */ /* 0x000ee8000c1e1100 */
[----:B------:R-:W4:Y:S04]  /*0720*/  @!P1 LDG.E.U8 R15, desc[UR8][R14.64] ;  /* 0x000000080e0f9981 */ /* 0x000f28000c1e1100 */
[----:B------:R-:W5:Y:S04]  /*0730*/  @!P0 LDG.E.U8 R21, desc[UR8][R20.64] ;  /* 0x0000000814158981 */ /* 0x000f68000c1e1100 */
[----:B------:R-:W5:Y:S04]  /*0740*/  @!P0 LDG.E.U8 R23, desc[UR8][R22.64] ;  /* 0x0000000816178981 */ /* 0x000f68000c1e1100 */
[----:B------:R-:W5:Y:S04]  /*0750*/  @!P0 LDG.E.U8 R17, desc[UR8][R16.64] ;  /* 0x0000000810118981 */ /* 0x000f68000c1e1100 */
[----:B--2---:R2:W-:Y:S04]  /*0760*/  @!P1 STS.U8 [R8+0x3], R25 ;  /* 0x0000031908009388 */ /* 0x0045e80000000000 */
[----:B---3--:R2:W-:Y:S04]  /*0770*/  @!P1 STS.U8 [R10+0x3], R19 ;  /* 0x000003130a009388 */ /* 0x0085e80000000000 */
[----:B----4-:R2:W-:Y:S04]  /*0780*/  @!P1 STS.U8 [R26+0x3], R15 ;  /* 0x0000030f1a009388 */ /* 0x0105e80000000000 */
[----:B-----5:R2:W-:Y:S04]  /*0790*/  @!P0 STS.U8 [R8+0x4], R21 ;  /* 0x0000041508008388 */ /* 0x0205e80000000000 */
[----:B------:R2:W-:Y:S04]  /*07a0*/  @!P0 STS.U8 [R10+0x4], R23 ;  /* 0x000004170a008388 */ /* 0x0005e80000000000 */
[----:B------:R2:W-:Y:S02]  /*07b0*/  @!P0 STS.U8 [R26+0x4], R17 ;  /* 0x000004111a008388 */ /* 0x0005e40000000000 */
.L_x_1:
[----:B------:R-:W-:Y:S05]  /*07c0*/  BSYNC.RECONVERGENT B0 ;  /* 0x0000000000007941 */ /* 0x000fea0003800200 */
.L_x_0:
[C---:B------:R-:W-:Y:S01]  /*07d0*/  ISETP.GT.AND P5, PT, R3.reuse, UR6, PT ;  /* 0x0000000603007c0c */ /* 0x040fe2000bfa4270 */
[----:B------:R-:W-:Y:S03]  /*07e0*/  BSSY.RECONVERGENT B0, `(.L_x_3) ;  /* 0x0000060000007945 */ /* 0x000fe60003800200 */
[----:B------:R-:W-:-:S13]  /*07f0*/  ISETP.EQ.OR P5, PT, R3, RZ, P5 ;  /* 0x000000ff0300720c */ /* 0x000fda0002fa2670 */
[----:B------:R-:W-:Y:S05]  /*0800*/  @P5 BRA `(.L_x_4) ;  /* 0x0000000400745947 */ /* 0x000fea0003800000 */
[----:B------:R-:W4:Y:S01]  /*0810*/  LDC R20, c[0x0][0x398] ;  /* 0x0000e600ff147b82 */ /* 0x000f220000000800 */
[----:B------:R-:W-:-:S05]  /*0820*/  IADD3 R13, PT, PT, R3, -0x1, RZ ;  /* 0xffffffff030d7810 */ /* 0x000fca0007ffe0ff */
[----:B------:R-:W-:Y:S02]  /*0830*/  IMAD R13, R13, UR7, R2 ;  /* 0x000000070d0d7c24 */ /* 0x000fe4000f8e0202 */
[----:B0123--:R-:W0:Y:S02]  /*0840*/  LDC.64 R14, c[0x0][0x380] ;  /* 0x0000e000ff0e7b82 */ /* 0x00fe240000000a00 */
[----:B----4-:R-:W-:-:S04]  /*0850*/  IMAD R21, R13, R20, RZ ;  /* 0x000000140d157224 */ /* 0x010fc800078e02ff */
[C---:B------:R-:W-:Y:S02]  /*0860*/  VIADD R23, R21.reuse, 0x2 ;  /* 0x0000000215177836 */ /* 0x040fe40000000000 */
[C---:B------:R-:W-:Y:S01]  /*0870*/  VIADD R19, R21.reuse, 0x1 ;  /* 0x0000000115137836 */ /* 0x040fe20000000000 */
[-C--:B0-----:R-:W-:Y:S02]  /*0880*/  IADD3 R12, P2, PT, R21, R14.reuse, RZ ;  /* 0x0000000e150c7210 */ /* 0x081fe40007f5e0ff */
        /* <DEDUP_REMOVED lines=12> */
[----:B------:R-:W-:Y:S05]  /*0950*/  @!P0 BRA `(.L_x_5) ;  /* 0x00000000009c8947 */ /* 0x000fea0003800000 */
[----:B------:R-:W-:-:S13]  /*0960*/  ISETP.NE.AND P0, PT, R0, R11, PT ;  /* 0x0000000b0000720c */ /* 0x000fda0003f05270 */
[----:B------:R-:W-:Y:S05]  /*0970*/  @P0 BRA `(.L_x_4) ;  /* 0x0000000400180947 */ /* 0x000fea0003800000 */
[----:B------:R-:W-:Y:S01]  /*0980*/  ISETP.GE.U32.AND P0, PT, R4, UR7, PT ;  /* 0x0000000704007c0c */ /* 0x000fe2000bf06070 */
[----:B------:R-:W-:Y:S01]  /*0990*/  BSSY.RECONVERGENT B1, `(.L_x_6) ;  /* 0x0000012000017945 */ /* 0x000fe20003800200 */
[----:B------:R-:W-:-:S11]  /*09a0*/  ISETP.GE.U32.AND P3, PT, R6, UR7, PT ;  /* 0x0000000706007c0c */ /* 0x000fd6000bf66070 */
[----:B------:R-:W-:Y:S05]  /*09b0*/  @P0 BRA `(.L_x_7) ;  /* 0x00000000003c0947 */ /* 0x000fea0003800000 */
[----:B0-----:R-:W-:Y:S01]  /*09c0*/  IADD3 R17, PT, PT, R21, R20, RZ ;  /* 0x0000001415117210 */ /* 0x001fe20007ffe0ff */
[----:B------:R-:W-:-:S03]  /*09d0*/  IMAD.IADD R13, R23, 0x1, R20 ;  /* 0x00000001170d7824 */ /* 0x000fc600078e0214 */
[CC--:B------:R-:W-:Y:S01]  /*09e0*/  IADD3 R16, P2, PT, R17.reuse, R14.reuse, RZ ;  /* 0x0000000e11107210 */ /* 0x0c0fe20007f5e0ff */
[----:B------:R-:W-:Y:S01]  /*09f0*/  VIADD R19, R17, 0x1 ;  /* 0x0000000111137836 */ /* 0x000fe20000000000 */
[----:B------:R-:W-:-:S03]  /*0a00*/  IADD3 R12, P0, PT, R13, R14, RZ ;  /* 0x0000000e0d0c7210 */ /* 0x000fc60007f1e0ff */
[----:B------:R-:W-:Y:S01]  /*0a10*/  IMAD.X R17, RZ, RZ, R15, P2 ;  /* 0x000000ffff117224 */ /* 0x000fe200010e060f */
[----:B------:R-:W-:Y:S02]  /*0a20*/  IADD3 R18, P1, PT, R19, R14, RZ ;  /* 0x0000000e13127210 */ /* 0x000fe40007f3e0ff */
[----:B------:R-:W-:-:S03]  /*0a30*/  IADD3.X R13, PT, PT, RZ, R15, RZ, P0, !PT ;  /* 0x0000000fff0d7210 */ /* 0x000fc600007fe4ff */
[----:B------:R-:W-:Y:S01]  /*0a40*/  IMAD.X R19, RZ, RZ, R15, P1 ;  /* 0x000000ffff137224 */ /* 0x000fe200008e060f */
[----:B------:R-:W2:Y:S04]  /*0a50*/  LDG.E.U8 R17, desc[UR8][R16.64] ;  /* 0x0000000810117981 */ /* 0x000ea8000c1e1100 */
[----:B------:R-:W3:Y:S04]  /*0a60*/  LDG.E.U8 R13, desc[UR8][R12.64] ;  /* 0x000000080c0d7981 */ /* 0x000ee8000c1e1100 */
[----:B------:R-:W4:Y:S04]  /*0a70*/  LDG.E.U8 R19, desc[UR8][R18.64] ;  /* 0x0000000812137981 */ /* 0x000f28000c1e1100 */
[----:B---3--:R1:W-:Y:S04]  /*0a80*/  STS.U8 [R8+0x8a], R13 ;  /* 0x00008a0d08007388 */ /* 0x0083e80000000000 */
[----:B----4-:R1:W-:Y:S04]  /*0a90*/  STS.U8 [R10+0x8a], R19 ;  /* 0x00008a130a007388 */ /* 0x0103e80000000000 */
[----:B--2---:R1:W-:Y:S02]  /*0aa0*/  STS.U8 [R26+0x8a], R17 ;  /* 0x00008a111a007388 */ /* 0x0043e40000000000 */
.L_x_7:
[----:B------:R-:W-:Y:S05]  /*0ab0*/  BSYNC.RECONVERGENT B1 ;  /* 0x0000000000017941 */ /* 0x000fea0003800200 */
.L_x_6:
[----:B------:R-:W-:Y:S05]  /*0ac0*/  @P3 BRA `(.L_x_4) ;  /* 0x0000000000c43947 */ /* 0x000fea0003800000 */
[----:B01----:R-:W-:-:S04]  /*0ad0*/  LEA R13, R20, R21, 0x1 ;  /* 0x00000015140d7211 */ /* 0x003fc800078e08ff */
[CC--:B------:R-:W-:Y:S01]  /*0ae0*/  IADD3 R12, P2, PT, R13.reuse, R14.reuse, RZ ;  /* 0x0000000e0d0c7210 */ /* 0x0c0fe20007f5e0ff */
[C---:B------:R-:W-:Y:S02]  /*0af0*/  VIADD R17, R13.reuse, 0x2 ;  /* 0x000000020d117836 */ /* 0x040fe40000000000 */
[----:B------:R-:W-:Y:S01]  /*0b00*/  VIADD R19, R13, 0x1 ;  /* 0x000000010d137836 */ /* 0x000fe20000000000 */
[----:B------:R-:W-:Y:S02]  /*0b10*/  IADD3.X R13, PT, PT, RZ, R15, RZ, P2, !PT ;  /* 0x0000000fff0d7210 */ /* 0x000fe400017fe4ff */
[-C--:B------:R-:W-:Y:S02]  /*0b20*/  IADD3 R16, P0, PT, R17, R14.reuse, RZ ;  /* 0x0000000e11107210 */ /* 0x080fe40007f1e0ff */
[----:B------:R-:W-:Y:S02]  /*0b30*/  IADD3 R14, P1, PT, R19, R14, RZ ;  /* 0x0000000e130e7210 */ /* 0x000fe40007f3e0ff */
[----:B------:R-:W2:Y:S01]  /*0b40*/  LDG.E.U8 R13, desc[UR8][R12.64] ;  /* 0x000000080c0d7981 */ /* 0x000ea2000c1e1100 */
[----:B------:R-:W-:-:S02]  /*0b50*/  IMAD.X R17, RZ, RZ, R15, P0 ;  /* 0x000000ffff117224 */ /* 0x000fc400000e060f */
[----:B------:R-:W-:-:S04]  /*0b60*/  IMAD.X R15, RZ, RZ, R15, P1 ;  /* 0x000000ffff0f7224 */ /* 0x000fc800008e060f */
[----:B------:R-:W3:Y:S04]  /*0b70*/  LDG.E.U8 R17, desc[UR8][R16.64] ;  /* 0x0000000810117981 */ /* 0x000ee8000c1e1100 */
[----:B------:R-:W4:Y:S04]  /*0b80*/  LDG.E.U8 R15, desc[UR8][R14.64] ;  /* 0x000000080e0f7981 */ /* 0x000f28000c1e1100 */
[----:B---3--:R0:W-:Y:S04]  /*0b90*/  STS.U8 [R8+0x8b], R17 ;  /* 0x00008b1108007388 */ /* 0x0081e80000000000 */
[----:B----4-:R0:W-:Y:S04]  /*0ba0*/  STS.U8 [R10+0x8b], R15 ;  /* 0x00008b0f0a007388 */ /* 0x0101e80000000000 */
[----:B--2---:R0:W-:Y:S01]  /*0bb0*/  STS.U8 [R26+0x8b], R13 ;  /* 0x00008b0d1a007388 */ /* 0x0041e20000000000 */
[----:B------:R-:W-:Y:S05]  /*0bc0*/  BRA `(.L_x_4) ;  /* 0x0000000000847947 */ /* 0x000fea0003800000 */
.L_x_5:
[----:B------:R-:W-:-:S13]  /*0bd0*/  ISETP.GE.AND P0, PT, R2, 0x1, PT ;  /* 0x000000010200780c */ /* 0x000fda0003f06270 */
[----:B------:R-:W-:Y:S05]  /*0be0*/  @!P0 BRA `(.L_x_4) ;  /* 0x00000000007c8947 */ /* 0x000fea0003800000 */
[----:B------:R-:W-:Y:S02]  /*0bf0*/  ISETP.NE.AND P0, PT, R2, 0x1, PT ;  /* 0x000000010200780c */ /* 0x000fe40003f05270 */
[----:B------:R-:W-:-:S04]  /*0c00*/  IADD3 R21, PT, PT, R21, -R20, RZ ;  /* 0x8000001415157210 */ /* 0x000fc80007ffe0ff */
[CC--:B------:R-:W-:Y:S01]  /*0c10*/  IADD3 R12, P2, PT, R21.reuse, R14.reuse, RZ ;  /* 0x0000000e150c7210 */ /* 0x0c0fe20007f5e0ff */
[C---:B------:R-:W-:Y:S02]  /*0c20*/  VIADD R25, R21.reuse, 0x2 ;  /* 0x0000000215197836 */ /* 0x040fe40000000000 */
[----:B0-----:R-:W-:Y:S02]  /*0c30*/  VIADD R17, R21, 0x1 ;  /* 0x0000000115117836 */ /* 0x001fe40000000000 */
[--C-:B------:R-:W-:Y:S01]  /*0c40*/  IMAD.X R13, RZ, RZ, R15.reuse, P2 ;  /* 0x000000ffff0d7224 */ /* 0x100fe200010e060f */
[----:B------:R-:W-:Y:S02]  /*0c50*/  IADD3 R24, P3, PT, R25, R14, RZ ;  /* 0x0000000e19187210 */ /* 0x000fe40007f7e0ff */
[----:B------:R-:W-:Y:S02]  /*0c60*/  @P0 IADD3 R19, PT, PT, R21, -R20, RZ ;  /* 0x8000001415130210 */ /* 0x000fe40007ffe0ff */
[-C--:B------:R-:W-:Y:S01]  /*0c70*/  IADD3 R16, P1, PT, R17, R14.reuse, RZ ;  /* 0x0000000e11107210 */ /* 0x080fe20007f3e0ff */
[--C-:B------:R-:W-:Y:S01]  /*0c80*/  IMAD.X R25, RZ, RZ, R15.reuse, P3 ;  /* 0x000000ffff197224 */ /* 0x100fe200018e060f */
[C---:B------:R-:W-:Y:S01]  /*0c90*/  @P0 IADD3 R23, PT, PT, R19.reuse, 0x1, RZ ;  /* 0x0000000113170810 */ /* 0x040fe20007ffe0ff */
[C---:B------:R-:W-:Y:S01]  /*0ca0*/  @P0 VIADD R21, R19.reuse, 0x2 ;  /* 0x0000000213150836 */ /* 0x040fe20000000000 */
[-C--:B------:R-:W-:Y:S01]  /*0cb0*/  @P0 IADD3 R18, P2, PT, R19, R14.reuse, RZ ;  /* 0x0000000e13120210 */ /* 0x080fe20007f5e0ff */
[--C-:B------:R-:W-:Y:S01]  /*0cc0*/  IMAD.X R17, RZ, RZ, R15.reuse, P1 ;  /* 0x000000ffff117224 */ /* 0x100fe200008e060f */
[-C--:B------:R-:W-:Y:S01]  /*0cd0*/  @P0 IADD3 R22, P4, PT, R23, R14.reuse, RZ ;  /* 0x0000000e17160210 */ /* 0x080fe20007f9e0ff */
[----:B------:R-:W2:Y:S01]  /*0ce0*/  LDG.E.U8 R24, desc[UR8][R24.64] ;  /* 0x0000000818187981 */ /* 0x000ea2000c1e1100 */
[----:B------:R-:W-:Y:S01]  /*0cf0*/  @P0 IADD3 R20, P3, PT, R21, R14, RZ ;  /* 0x0000000e15140210 */ /* 0x000fe20007f7e0ff */
[----:B------:R-:W-:-:S02]  /*0d00*/  @P0 IMAD.X R19, RZ, RZ, R15, P2 ;  /* 0x000000ffff130224 */ /* 0x000fc400010e060f */
[----:B------:R-:W-:Y:S01]  /*0d10*/  @P0 IMAD.X R23, RZ, RZ, R15, P4 ;  /* 0x000000ffff170224 */ /* 0x000fe200020e060f */
[----:B------:R-:W-:Y:S01]  /*0d20*/  @P0 IADD3.X R21, PT, PT, RZ, R15, RZ, P3, !PT ;  /* 0x0000000fff150210 */ /* 0x000fe20001ffe4ff */
[----:B------:R-:W3:Y:S04]  /*0d30*/  LDG.E.U8 R16, desc[UR8][R16.64] ;  /* 0x0000000810107981 */ /* 0x000ee8000c1e1100 */
[----:B------:R-:W4:Y:S04]  /*0d40*/  LDG.E.U8 R12, desc[UR8][R12.64] ;  /* 0x000000080c0c7981 */ /* 0x000f28000c1e1100 */
[----:B------:R-:W5:Y:S04]  /*0d50*/  @P0 LDG.E.U8 R20, desc[UR8][R20.64] ;  /* 0x0000000814140981 */ /* 0x000f68000c1e1100 */
[----:B------:R-:W5:Y:S04]  /*0d60*/  @P0 LDG.E.U8 R22, desc[UR8][R22.64] ;  /* 0x0000000816160981 */ /* 0x000f68000c1e1100 */
[----:B------:R-:W5:Y:S04]  /*0d70*/  @P0 LDG.E.U8 R18, desc[UR8][R18.64] ;  /* 0x0000000812120981 */ /* 0x000f68000c1e1100 */
[----:B--2---:R0:W-:Y:S04]  /*0d80*/  STS.U8 [R5+0x88], R24 ;  /* 0x0000881805007388 */ /* 0x0041e80000000000 */
[----:B---3--:R0:W-:Y:S04]  /*0d90*/  STS.U8 [R7+0x88], R16 ;  /* 0x0000881007007388 */ /* 0x0081e80000000000 */
[----:B----4-:R0:W-:Y:S04]  /*0da0*/  STS.U8 [R9+0x88], R12 ;  /* 0x0000880c09007388 */ /* 0x0101e80000000000 */
[----:B-----5:R0:W-:Y:S04]  /*0db0*/  @P0 STS.U8 [R5+0x87], R20 ;  /* 0x0000871405000388 */ /* 0x0201e80000000000 */
[----:B------:R0:W-:Y:S04]  /*0dc0*/  @P0 STS.U8 [R7+0x87], R22 ;  /* 0x0000871607000388 */ /* 0x0001e80000000000 */
[----:B------:R0:W-:Y:S02]  /*0dd0*/  @P0 STS.U8 [R9+0x87], R18 ;  /* 0x0000871209000388 */ /* 0x0001e40000000000 */
.L_x_4:
[----:B------:R-:W-:Y:S05]  /*0de0*/  BSYNC.RECONVERGENT B0 ;  /* 0x0000000000007941 */ /* 0x000fea0003800200 */
.L_x_3:
[----:B------:R-:W-:Y:S01]  /*0df0*/  ISETP.GE.AND P4, PT, R3, UR6, PT ;  /* 0x0000000603007c0c */ /* 0x000fe2000bf86270 */
[----:B------:R-:W-:-:S12]  /*0e00*/  BSSY.RECONVERGENT B0, `(.L_x_8) ;  /* 0x000005e000007945 */ /* 0x000fd80003800200 */
[----:B------:R-:W-:Y:S05]  /*0e10*/  @P4 BRA `(.L_x_9) ;  /* 0x0000000400704947 */ /* 0x000fea0003800000 */
[----:B0-----:R-:W0:Y:S01]  /*0e20*/  LDC R20, c[0x0][0x398] ;  /* 0x0000e600ff147b82 */ /* 0x001e220000000800 */
[----:B--2---:R-:W-:-:S07]  /*0e30*/  IMAD R21, R3, UR7, R2 ;  /* 0x0000000703157c24 */ /* 0x004fce000f8e0202 */
[----:B-1-3--:R-:W1:Y:S01]  /*0e40*/  LDC.64 R14, c[0x0][0x380] ;  /* 0x0000e000ff0e7b82 */ /* 0x00ae620000000a00 */
[----:B0-----:R-:W-:-:S04]  /*0e50*/  IMAD R21, R21, R20, RZ ;  /* 0x0000001415157224 */ /* 0x001fc800078e02ff */
[C---:B------:R-:W-:Y:S01]  /*0e60*/  VIADD R19, R21.reuse, 0x1 ;  /* 0x0000000115137836 */ /* 0x040fe20000000000 */
[C---:B------:R-:W-:Y:S02]  /*0e70*/  IADD3 R23, PT, PT, R21.reuse, 0x2, RZ ;  /* 0x0000000215177810 */ /* 0x040fe40007ffe0ff */
[-C--:B-1----:R-:W-:Y:S02]  /*0e80*/  IADD3 R12, P2, PT, R21, R14.reuse, RZ ;  /* 0x0000000e150c7210 */ /* 0x082fe40007f5e0ff */
[-C--:B------:R-:W-:Y:S02]  /*0e90*/  IADD3 R16, P0, PT, R23, R14.reuse, RZ ;  /* 0x0000000e17107210 */ /* 0x080fe40007f1e0ff */
[----:B------:R-:W-:Y:S01]  /*0ea0*/  IADD3 R18, P1, PT, R19, R14, RZ ;  /* 0x0000000e13127210 */ /* 0x000fe20007f3e0ff */
[----:B------:R-:W-:Y:S01]  /*0eb0*/  IMAD.X R13, RZ, RZ, R15, P2 ;  /* 0x000000ffff0d7224 */ /* 0x000fe200010e060f */
[----:B------:R-:W-:-:S03]  /*0ec0*/  IADD3.X R17, PT, PT, RZ, R15, RZ, P0, !PT ;  /* 0x0000000fff117210 */ /* 0x000fc600007fe4ff */
[----:B------:R-:W-:Y:S02]  /*0ed0*/  IMAD.X R19, RZ, RZ, R15, P1 ;  /* 0x000000ffff137224 */ /* 0x000fe400008e060f */
        /* <DEDUP_REMOVED lines=14> */
[----:B0-----:R-:W-:Y:S01]  /*0fc0*/  IMAD.IADD R17, R21, 0x1, R20 ;  /* 0x0000000115117824 */ /* 0x001fe200078e0214 */
[----:B------:R-:W-:-:S03]  /*0fd0*/  IADD3 R13, PT, PT, R23, R20, RZ ;  /* 0x00000014170d7210 */ /* 0x000fc60007ffe0ff */
[----:B------:R-:W-:Y:S01]  /*0fe0*/  VIADD R19, R17, 0x1 ;  /* 0x0000000111137836 */ /* 0x000fe20000000000 */
[-C--:B------:R-:W-:Y:S02]  /*0ff0*/  IADD3 R12, P1, PT, R13, R14.reuse, RZ ;  /* 0x0000000e0d0c7210 */ /* 0x080fe40007f3e0ff */
[-C--:B------:R-:W-:Y:S02]  /*1000*/  IADD3 R16, P3, PT, R17, R14.reuse, RZ ;  /* 0x0000000e11107210 */ /* 0x080fe40007f7e0ff */
[----:B------:R-:W-:Y:S01]  /*1010*/  IADD3 R18, P2, PT, R19, R14, RZ ;  /* 0x0000000e13127210 */ /* 0x000fe20007f5e0ff */
[----:B------:R-:W-:Y:S01]  /*1020*/  IMAD.X R13, RZ, RZ, R15, P1 ;  /* 0x000000ffff0d7224 */ /* 0x000fe200008e060f */
[----:B------:R-:W-:-:S03]  /*1030*/  IADD3.X R17, PT, PT, RZ, R15, RZ, P3, !PT ;  /* 0x0000000fff117210 */ /* 0x000fc60001ffe4ff */
[----:B------:R-:W-:Y:S02]  /*1040*/  IMAD.X R19, RZ, RZ, R15, P2 ;  /* 0x000000ffff137224 */ /* 0x000fe400010e060f */
[----:B------:R-:W2:Y:S04]  /*1050*/  LDG.E.U8 R13, desc[UR8][R12.64] ;  /* 0x000000080c0d7981 */ /* 0x000ea8000c1e1100 */
[----:B------:R-:W3:Y:S04]  /*1060*/  LDG.E.U8 R19, desc[UR8][R18.64] ;  /* 0x0000000812137981 */ /* 0x000ee8000c1e1100 */
[----:B------:R-:W4:Y:S04]  /*1070*/  LDG.E.U8 R17, desc[UR8][R16.64] ;  /* 0x0000000810117981 */ /* 0x000f28000c1e1100 */
[----:B--2---:R1:W-:Y:S04]  /*1080*/  STS.U8 [R8+0x111], R13 ;  /* 0x0001110d08007388 */ /* 0x0043e80000000000 */
[----:B---3--:R1:W-:Y:S04]  /*1090*/  STS.U8 [R10+0x111], R19 ;  /* 0x000111130a007388 */ /* 0x0083e80000000000 */
[----:B----4-:R1:W-:Y:S02]  /*10a0*/  STS.U8 [R26+0x111], R17 ;  /* 0x000111111a007388 */ /* 0x0103e40000000000 */
.L_x_12:
[----:B------:R-:W-:Y:S05]  /*10b0*/  BSYNC.RECONVERGENT B1 ;  /* 0x0000000000017941 */ /* 0x000fea0003800200 */
.L_x_11:
[----:B------:R-:W-:Y:S05]  /*10c0*/  @P0 BRA `(.L_x_9) ;  /* 0x0000000000c40947 */ /* 0x000fea0003800000 */
[----:B01----:R-:W-:-:S04]  /*10d0*/  IMAD R13, R20, 0x2, R21 ;  /* 0x00000002140d7824 */ /* 0x003fc800078e0215 */
[C---:B------:R-:W-:Y:S01]  /*10e0*/  VIADD R19, R13.reuse, 0x1 ;  /* 0x000000010d137836 */ /* 0x040fe20000000000 */
[C---:B------:R-:W-:Y:S02]  /*10f0*/  IADD3 R17, PT, PT, R13.reuse, 0x2, RZ ;  /* 0x000000020d117810 */ /* 0x040fe40007ffe0ff */
        /* <DEDUP_REMOVED lines=9> */
[----:B---3--:R0:W-:Y:S04]  /*1190*/  STS.U8 [R8+0x112], R17 ;  /* 0x0001121108007388 */ /* 0x0081e80000000000 */
[----:B----4-:R0:W-:Y:S04]  /*11a0*/  STS.U8 [R10+0x112], R15 ;  /* 0x0001120f0a007388 */ /* 0x0101e80000000000 */
[----:B--2---:R0:W-:Y:S01]  /*11b0*/  STS.U8 [R26+0x112], R13 ;  /* 0x0001120d1a007388 */ /* 0x0041e20000000000 */
[----:B------:R-:W-:Y:S05]  /*11c0*/  BRA `(.L_x_9) ;  /* 0x0000000000847947 */ /* 0x000fea0003800000 */
.L_x_10:
[----:B------:R-:W-:-:S13]  /*11d0*/  ISETP.GE.AND P0, PT, R2, 0x1, PT ;  /* 0x000000010200780c */ /* 0x000fda0003f06270 */
[----:B------:R-:W-:Y:S05]  /*11e0*/  @!P0 BRA `(.L_x_9) ;  /* 0x00000000007c8947 */ /* 0x000fea0003800000 */
[----:B------:R-:W-:Y:S01]  /*11f0*/  ISETP.NE.AND P0, PT, R2, 0x1, PT ;  /* 0x000000010200780c */ /* 0x000fe20003f05270 */
[----:B------:R-:W-:-:S04]  /*1200*/  IMAD.IADD R21, R21, 0x1, -R20 ;  /* 0x0000000115157824 */ /* 0x000fc800078e0a14 */
[C---:B0-----:R-:W-:Y:S01]  /*1210*/  VIADD R17, R21.reuse, 0x1 ;  /* 0x0000000115117836 */ /* 0x041fe20000000000 */
[C---:B------:R-:W-:Y:S02]  /*1220*/  IADD3 R25, PT, PT, R21.reuse, 0x2, RZ ;  /* 0x0000000215197810 */ /* 0x040fe40007ffe0ff */
[-C--:B------:R-:W-:Y:S02]  /*1230*/  IADD3 R12, P3, PT, R21, R14.reuse, RZ ;  /* 0x0000000e150c7210 */ /* 0x080fe40007f7e0ff */
[-C--:B------:R-:W-:Y:S02]  /*1240*/  IADD3 R16, P1, PT, R17, R14.reuse, RZ ;  /* 0x0000000e11107210 */ /* 0x080fe40007f3e0ff */
[-C--:B------:R-:W-:Y:S01]  /*1250*/  IADD3 R24, P2, PT, R25, R14.reuse, RZ ;  /* 0x0000000e19187210 */ /* 0x080fe20007f5e0ff */
[----:B------:R-:W-:Y:S01]  /*1260*/  @P0 IMAD.IADD R19, R21, 0x1, -R20 ;  /* 0x0000000115130824 */ /* 0x000fe200078e0a14 */
[-C--:B------:R-:W-:Y:S01]  /*1270*/  IADD3.X R13, PT, PT, RZ, R15.reuse, RZ, P3, !PT ;  /* 0x0000000fff0d7210 */ /* 0x080fe20001ffe4ff */
[----:B------:R-:W-:Y:S01]  /*1280*/  IMAD.X R17, RZ, RZ, R15, P1 ;  /* 0x000000ffff117224 */ /* 0x000fe200008e060f */
[----:B------:R-:W-:Y:S01]  /*1290*/  IADD3.X R25, PT, PT, RZ, R15, RZ, P2, !PT ;  /* 0x0000000fff197210 */ /* 0x000fe200017fe4ff */
[C---:B------:R-:W-:Y:S01]  /*12a0*/  @P0 VIADD R21, R19.reuse, 0x2 ;  /* 0x0000000213150836 */ /* 0x040fe20000000000 */
[CC--:B------:R-:W-:Y:S01]  /*12b0*/  @P0 IADD3 R18, P2, PT, R19.reuse, R14.reuse, RZ ;  /* 0x0000000e13120210 */ /* 0x0c0fe20007f5e0ff */
[----:B------:R-:W-:Y:S01]  /*12c0*/  @P0 VIADD R23, R19, 0x1 ;  /* 0x0000000113170836 */ /* 0x000fe20000000000 */
[----:B------:R-:W2:Y:S02]  /*12d0*/  LDG.E.U8 R16, desc[UR8][R16.64] ;  /* 0x0000000810107981 */ /* 0x000ea4000c1e1100 */
[----:B------:R-:W-:-:S02]  /*12e0*/  @P0 IADD3 R20, P1, PT, R21, R14, RZ ;  /* 0x0000000e15140210 */ /* 0x000fc40007f3e0ff */
[----:B------:R-:W-:Y:S01]  /*12f0*/  @P0 IADD3 R22, P3, PT, R23, R14, RZ ;  /* 0x0000000e17160210 */ /* 0x000fe20007f7e0ff */
[----:B------:R-:W3:Y:S02]  /*1300*/  LDG.E.U8 R24, desc[UR8][R24.64] ;  /* 0x0000000818187981 */ /* 0x000ee4000c1e1100 */
[--C-:B------:R-:W-:Y:S01]  /*1310*/  @P0 IMAD.X R21, RZ, RZ, R15.reuse, P1 ;  /* 0x000000ffff150224 */ /* 0x100fe200008e060f */
[----:B------:R-:W-:Y:S01]  /*1320*/  @P0 IADD3.X R23, PT, PT, RZ, R15, RZ, P3, !PT ;  /* 0x0000000fff170210 */ /* 0x000fe20001ffe4ff */
[----:B------:R-:W-:Y:S01]  /*1330*/  @P0 IMAD.X R19, RZ, RZ, R15, P2 ;  /* 0x000000ffff130224 */ /* 0x000fe200010e060f */
[----:B------:R-:W4:Y:S04]  /*1340*/  LDG.E.U8 R12, desc[UR8][R12.64] ;  /* 0x000000080c0c7981 */ /* 0x000f28000c1e1100 */
[----:B------:R-:W5:Y:S04]  /*1350*/  @P0 LDG.E.U8 R20, desc[UR8][R20.64] ;  /* 0x0000000814140981 */ /* 0x000f68000c1e1100 */
[----:B------:R-:W5:Y:S04]  /*1360*/  @P0 LDG.E.U8 R22, desc[UR8][R22.64] ;  /* 0x0000000816160981 */ /* 0x000f68000c1e1100 */
[----:B------:R-:W5:Y:S04]  /*1370*/  @P0 LDG.E.U8 R18, desc[UR8][R18.64] ;  /* 0x0000000812120981 */ /* 0x000f68000c1e1100 */
[----:B---3--:R0:W-:Y:S04]  /*1380*/  STS.U8 [R5+0x10f], R24 ;  /* 0x00010f1805007388 */ /* 0x0081e80000000000 */
[----:B--2---:R0:W-:Y:S04]  /*1390*/  STS.U8 [R7+0x10f], R16 ;  /* 0x00010f1007007388 */ /* 0x0041e80000000000 */
[----:B----4-:R0:W-:Y:S04]  /*13a0*/  STS.U8 [R9+0x10f], R12 ;  /* 0x00010f0c09007388 */ /* 0x0101e80000000000 */
[----:B-----5:R0:W-:Y:S04]  /*13b0*/  @P0 STS.U8 [R5+0x10e], R20 ;  /* 0x00010e1405000388 */ /* 0x0201e80000000000 */
[----:B------:R0:W-:Y:S04]  /*13c0*/  @P0 STS.U8 [R7+0x10e], R22 ;  /* 0x00010e1607000388 */ /* 0x0001e80000000000 */
[----:B------:R0:W-:Y:S02]  /*13d0*/  @P0 STS.U8 [R9+0x10e], R18 ;  /* 0x00010e1209000388 */ /* 0x0001e40000000000 */
.L_x_9:
[----:B------:R-:W-:Y:S05]  /*13e0*/  BSYNC.RECONVERGENT B0 ;  /* 0x0000000000007941 */ /* 0x000fea0003800200 */
.L_x_8:
[----:B------:R-:W-:Y:S01]  /*13f0*/  VIADD R27, R3, 0x1 ;  /* 0x00000001031b7836 */ /* 0x000fe20000000000 */
[----:B------:R-:W-:Y:S04]  /*1400*/  BSSY.RECONVERGENT B0, `(.L_x_13) ;  /* 0x000005f000007945 */ /* 0x000fe80003800200 */
[----:B------:R-:W-:-:S13]  /*1410*/  ISETP.GE.AND P3, PT, R27, UR6, PT ;  /* 0x000000061b007c0c */ /* 0x000fda000bf66270 */
        /* <DEDUP_REMOVED lines=28> */
[----:B------:R-:W-:-:S04]  /*15e0*/  IADD3 R17, PT, PT, R21, R20, RZ ;  /* 0x0000001415117210 */ /* 0x000fc80007ffe0ff */
[-C--:B------:R-:W-:Y:S01]  /*15f0*/  IADD3 R14, P2, PT, R15, R12.reuse, RZ ;  /* 0x0000000c0f0e7210 */ /* 0x080fe20007f5e0ff */
[C---:B------:R-:W-:Y:S01]  /*1600*/  VIADD R19, R17.reuse, 0x1 ;  /* 0x0000000111137836 */ /* 0x040fe20000000000 */
        /* <DEDUP_REMOVED lines=8> */
[----:B--2---:R1:W-:Y:S04]  /*1690*/  STS.U8 [R8+0x198], R15 ;  /* 0x0001980f08007388 */ /* 0x0043e80000000000 */
[----:B----4-:R1:W-:Y:S04]  /*16a0*/  STS.U8 [R10+0x198], R19 ;  /* 0x000198130a007388 */ /* 0x0103e80000000000 */
[----:B---3--:R1:W-:Y:S02]  /*16b0*/  STS.U8 [R26+0x198], R17 ;  /* 0x000198111a007388 */ /* 0x0083e40000000000 */
.L_x_17:
[----:B------:R-:W-:Y:S05]  /*16c0*/  BSYNC.RECONVERGENT B1 ;  /* 0x0000000000017941 */ /* 0x000fea0003800200 */
.L_x_16:
        /* <DEDUP_REMOVED lines=17> */
.L_x_15:
[----:B------:R-:W-:-:S13]  /*17e0*/  ISETP.GE.AND P0, PT, R2, 0x1, PT ;  /* 0x000000010200780c */ /* 0x000fda0003f06270 */
[----:B------:R-:W-:Y:S05]  /*17f0*/  @!P0 BRA `(.L_x_14) ;  /* 0x00000000007c8947 */ /* 0x000fea0003800000 */
[----:B------:R-:W-:Y:S02]  /*1800*/  ISETP.NE.AND P0, PT, R2, 0x1, PT ;  /* 0x000000010200780c */ /* 0x000fe40003f05270 */
[----:B0-----:R-:W-:-:S04]  /*1810*/  IADD3 R17, PT, PT, R21, -R20, RZ ;  /* 0x8000001415117210 */ /* 0x001fc80007ffe0ff */
[C---:B------:R-:W-:Y:S01]  /*1820*/  IADD3 R19, PT, PT, R17.reuse, 0x1, RZ ;  /* 0x0000000111137810 */ /* 0x040fe20007ffe0ff */
[C---:B------:R-:W-:Y:S01]  /*1830*/  VIADD R15, R17.reuse, 0x2 ;  /* 0x00000002110f7836 */ /* 0x040fe20000000000 */
[----:B------:R-:W-:-:S04]  /*1840*/  IADD3 R16, P1, PT, R17, R12, RZ ;  /* 0x0000000c11107210 */ /* 0x000fc80007f3e0ff */
[-C--:B------:R-:W-:Y:S01]  /*1850*/  IADD3 R14, P2, PT, R15, R12.reuse, RZ ;  /* 0x0000000c0f0e7210 */ /* 0x080fe20007f5e0ff */
[----:B------:R-:W-:Y:S01]  /*1860*/  @P0 IMAD.IADD R23, R17, 0x1, -R20 ;  /* 0x0000000111170824 */ /* 0x000fe200078e0a14 */
[-C--:B------:R-:W-:Y:S02]  /*1870*/  IADD3.X R17, PT, PT, RZ, R13.reuse, RZ, P1, !PT ;  /* 0x0000000dff117210 */ /* 0x080fe40000ffe4ff */
[-C--:B------:R-:W-:Y:S01]  /*1880*/  IADD3.X R15, PT, PT, RZ, R13.reuse, RZ, P2, !PT ;  /* 0x0000000dff0f7210 */ /* 0x080fe200017fe4ff */
[----:B------:R-:W-:Y:S01]  /*1890*/  @P0 VIADD R21, R23, 0x2 ;  /* 0x0000000217150836 */ /* 0x000fe20000000000 */
[-C--:B------:R-:W-:Y:S01]  /*18a0*/  IADD3 R18, P2, PT, R19, R12.reuse, RZ ;  /* 0x0000000c13127210 */ /* 0x080fe20007f5e0ff */
[----:B------:R-:W2:Y:S01]  /*18b0*/  LDG.E.U8 R16, desc[UR8][R16.64] ;  /* 0x0000000810107981 */ /* 0x000ea2000c1e1100 */
[C---:B------:R-:W-:Y:S02]  /*18c0*/  @P0 IADD3 R25, PT, PT, R23.reuse, 0x1, RZ ;  /* 0x0000000117190810 */ /* 0x040fe40007ffe0ff */
[-C--:B------:R-:W-:Y:S01]  /*18d0*/  @P0 IADD3 R22, P1, PT, R23, R12.reuse, RZ ;  /* 0x0000000c17160210 */ /* 0x080fe20007f3e0ff */
[--C-:B------:R-:W-:Y:S01]  /*18e0*/  IMAD.X R19, RZ, RZ, R13.reuse, P2 ;  /* 0x000000ffff137224 */ /* 0x100fe200010e060d */
[-C--:B------:R-:W-:Y:S01]  /*18f0*/  @P0 IADD3 R20, P2, PT, R21, R12.reuse, RZ ;  /* 0x0000000c15140210 */ /* 0x080fe20007f5e0ff */
[----:B------:R-:W3:Y:S04]  /*1900*/  LDG.E.U8 R14, desc[UR8][R14.64] ;  /* 0x000000080e0e7981 */ /* 0x000ee8000c1e1100 */
[--C-:B------:R-:W-:Y:S01]  /*1910*/  @P0 IMAD.X R21, RZ, RZ, R13.reuse, P2 ;  /* 0x000000ffff150224 */ /* 0x100fe200010e060d */
[----:B------:R-:W-:Y:S01]  /*1920*/  @P0 IADD3 R24, P2, PT, R25, R12, RZ ;  /* 0x0000000c19180210 */ /* 0x000fe20007f5e0ff */
[----:B------:R-:W-:Y:S01]  /*1930*/  @P0 IMAD.X R23, RZ, RZ, R13, P1 ;  /* 0x000000ffff170224 */ /* 0x000fe200008e060d */
[----:B------:R-:W4:Y:S02]  /*1940*/  LDG.E.U8 R18, desc[UR8][R18.64] ;  /* 0x0000000812127981 */ /* 0x000f24000c1e1100 */
[----:B------:R-:W-:-:S02]  /*1950*/  @P0 IADD3.X R25, PT, PT, RZ, R13, RZ, P2, !PT ;  /* 0x0000000dff190210 */ /* 0x000fc400017fe4ff */
[----:B------:R-:W5:Y:S04]  /*1960*/  @P0 LDG.E.U8 R20, desc[UR8][R20.64] ;  /* 0x0000000814140981 */ /* 0x000f68000c1e1100 */
[----:B------:R-:W5:Y:S04]  /*1970*/  @P0 LDG.E.U8 R24, desc[UR8][R24.64] ;  /* 0x0000000818180981 */ /* 0x000f68000c1e1100 */
[----:B------:R-:W5:Y:S04]  /*1980*/  @P0 LDG.E.U8 R22, desc[UR8][R22.64] ;  /* 0x0000000816160981 */ /* 0x000f68000c1e1100 */
[----:B---3--:R0:W-:Y:S04]  /*1990*/  STS.U8 [R5+0x196], R14 ;  /* 0x0001960e05007388 */ /* 0x0081e80000000000 */
[----:B----4-:R0:W-:Y:S04]  /*19a0*/  STS.U8 [R7+0x196], R18 ;  /* 0x0001961207007388 */ /* 0x0101e80000000000 */
[----:B--2---:R0:W-:Y:S04]  /*19b0*/  STS.U8 [R9+0x196], R16 ;  /* 0x0001961009007388 */ /* 0x0041e80000000000 */
[----:B-----5:R0:W-:Y:S04]  /*19c0*/  @P0 STS.U8 [R5+0x195], R20 ;  /* 0x0001951405000388 */ /* 0x0201e80000000000 */
[----:B------:R0:W-:Y:S04]  /*19d0*/  @P0 STS.U8 [R7+0x195], R24 ;  /* 0x0001951807000388 */ /* 0x0001e80000000000 */
[----:B------:R0:W-:Y:S02]  /*19e0*/  @P0 STS.U8 [R9+0x195], R22 ;  /* 0x0001951609000388 */ /* 0x0001e40000000000 */
.L_x_14:
[----:B------:R-:W-:Y:S05]  /*19f0*/  BSYNC.RECONVERGENT B0 ;  /* 0x0000000000007941 */ /* 0x000fea0003800200 */
.L_x_13:
[----:B--2---:R-:W-:Y:S01]  /*1a00*/  IADD3 R25, PT, PT, R3, 0x2, RZ ;  /* 0x0000000203197810 */ /* 0x004fe20007ffe0ff */
[----:B------:R-:W-:Y:S03]  /*1a10*/  BSSY.RECONVERGENT B0, `(.L_x_18) ;  /* 0x0000060000007945 */ /* 0x000fe60003800200 */
[----:B------:R-:W-:-:S04]  /*1a20*/  ISETP.GE.AND P0, PT, R25, UR6, PT ;  /* 0x0000000619007c0c */ /* 0x000fc8000bf06270 */
[----:B0-----:R-:W-:-:S09]  /*1a30*/  P2R R24, PR, RZ, 0x1 ;  /* 0x00000001ff187803 */ /* 0x001fd20000000000 */
[----:B------:R-:W-:Y:S05]  /*1a40*/  @P0 BRA `(.L_x_19) ;  /* 0x0000000400700947 */ /* 0x000fea0003800000 */
[----:B------:R-:W0:Y:S01]  /*1a50*/  LDC R20, c[0x0][0x398] ;  /* 0x0000e600ff147b82 */ /* 0x000e220000000800 */
[----:B------:R-:W-:-:S07]  /*1a60*/  IMAD R21, R25, UR7, R2 ;  /* 0x0000000719157c24 */ /* 0x000fce000f8e0202 */
[----:B-1-3--:R-:W1:Y:S01]  /*1a70*/  LDC.64 R12, c[0x0][0x380] ;  /* 0x0000e000ff0c7b82 */ /* 0x00ae620000000a00 */
[----:B0-----:R-:W-:-:S04]  /*1a80*/  IMAD R21, R21, R20, RZ ;  /* 0x0000001415157224 */ /* 0x001fc800078e02ff */
[C---:B------:R-:W-:Y:S01]  /*1a90*/  VIADD R23, R21.reuse, 0x2 ;  /* 0x0000000215177836 */ /* 0x040fe20000000000 */
[C---:B------:R-:W-:Y:S02]  /*1aa0*/  IADD3 R19, PT, PT, R21.reuse, 0x1, RZ ;  /* 0x0000000115137810 */ /* 0x040fe40007ffe0ff */
[-C--:B-1----:R-:W-:Y:S02]  /*1ab0*/  IADD3 R16, P0, PT, R21, R12.reuse, RZ ;  /* 0x0000000c15107210 */ /* 0x082fe40007f1e0ff */
[----:B------:R-:W-:Y:S02]  /*1ac0*/  IADD3 R14, P1, PT, R23, R12, RZ ;  /* 0x0000000c170e7210 */ /* 0x000fe40007f3e0ff */
[----:B------:R-:W-:-:S03]  /*1ad0*/  IADD3.X R17, PT, PT, RZ, R13, RZ, P0, !PT ;  /* 0x0000000dff117210 */ /* 0x000fc600007fe4ff */
[--C-:B------:R-:W-:Y:S01]  /*1ae0*/  IMAD.X R15, RZ, RZ, R13.reuse, P1 ;  /* 0x000000ffff0f7224 */ /* 0x100fe200008e060d */
[----:B------:R-:W-:Y:S02]  /*1af0*/  IADD3 R18, P1, PT, R19, R12, RZ ;  /* 0x0000000c13127210 */ /* 0x000fe40007f3e0ff */
[----:B------:R-:W2:Y:S03]  /*1b00*/  LDG.E.U8 R17, desc[UR8][R16.64] ;  /* 0x0000000810117981 */ /* 0x000ea6000c1e1100 */
[----:B------:R-:W-:Y:S01]  /*1b10*/  IMAD.X R19, RZ, RZ, R13, P1 ;  /* 0x000000ffff137224 */ /* 0x000fe200008e060d */
[----:B------:R-:W3:Y:S05]  /*1b20*/  LDG.E.U8 R15, desc[UR8][R14.64] ;  /* 0x000000080e0f7981 */ /* 0x000eea000c1e1100 */
        /* <DEDUP_REMOVED lines=9> */
[----:B------:R-:W-:-:S12]  /*1bc0*/  BSSY.RECONVERGENT B1, `(.L_x_21) ;  /* 0x0000011000017945 */ /* 0x000fd80003800200 */
[----:B------:R-:W-:Y:S05]  /*1bd0*/  @P0 BRA `(.L_x_22) ;  /* 0x00000000003c0947 */ /* 0x000fea0003800000 */
[----:B0-----:R-:W-:Y:S01]  /*1be0*/  IADD3 R17, PT, PT, R23, R20, RZ ;  /* 0x0000001417117210 */ /* 0x001fe20007ffe0ff */
[----:B------:R-:W-:-:S03]  /*1bf0*/  IMAD.IADD R15, R21, 0x1, R20 ;  /* 0x00000001150f7824 */ /* 0x000fc600078e0214 */
[-C--:B------:R-:W-:Y:S02]  /*1c00*/  IADD3 R16, P1, PT, R17, R12.reuse, RZ ;  /* 0x0000000c11107210 */ /* 0x080fe40007f3e0ff */
[C---:B------:R-:W-:Y:S02]  /*1c10*/  IADD3 R19, PT, PT, R15.reuse, 0x1, RZ ;  /* 0x000000010f137810 */ /* 0x040fe40007ffe0ff */
[-C--:B------:R-:W-:Y:S01]  /*1c20*/  IADD3 R14, P0, PT, R15, R12.reuse, RZ ;  /* 0x0000000c0f0e7210 */ /* 0x080fe20007f1e0ff */
        /* <DEDUP_REMOVED lines=10> */
.L_x_22:
[----:B------:R-:W-:Y:S05]  /*1cd0*/  BSYNC.RECONVERGENT B1 ;  /* 0x0000000000017941 */ /* 0x000fea0003800200 */
.L_x_21:
[----:B------:R-:W-:-:S13]  /*1ce0*/  ISETP.GE.U32.AND P0, PT, R6, UR7, PT ;  /* 0x0000000706007c0c */ /* 0x000fda000bf06070 */
[----:B------:R-:W-:Y:S05]  /*1cf0*/  @P0 BRA `(.L_x_19) ;  /* 0x0000000000c40947 */ /* 0x000fea0003800000 */
[----:B01----:R-:W-:-:S04]  /*1d00*/  LEA R17, R20, R21, 0x1 ;  /* 0x0000001514117211 */ /* 0x003fc800078e08ff */
[C---:B------:R-:W-:Y:S01]  /*1d10*/  IADD3 R5, PT, PT, R17.reuse, 0x1, RZ ;  /* 0x0000000111057810 */ /* 0x040fe20007ffe0ff */
[C---:B------:R-:W-:Y:S01]  /*1d20*/  VIADD R15, R17.reuse, 0x2 ;  /* 0x00000002110f7836 */ /* 0x040fe20000000000 */
[----:B------:R-:W-:-:S04]  /*1d30*/  IADD3 R16, P0, PT, R17, R12, RZ ;  /* 0x0000000c11107210 */ /* 0x000fc80007f1e0ff */
[----:B------:R-:W-:Y:S02]  /*1d40*/  IADD3 R14, P1, PT, R15, R12, RZ ;  /* 0x0000000c0f0e7210 */ /* 0x000fe40007f3e0ff */
[----:B------:R-:W-:-:S03]  /*1d50*/  IADD3.X R17, PT, PT, RZ, R13, RZ, P0, !PT ;  /* 0x0000000dff117210 */ /* 0x000fc600007fe4ff */
[--C-:B------:R-:W-:Y:S01]  /*1d60*/  IMAD.X R15, RZ, RZ, R13.reuse, P1 ;  /* 0x000000ffff0f7224 */ /* 0x100fe200008e060d */
[----:B------:R-:W-:Y:S02]  /*1d70*/  IADD3 R12, P1, PT, R5, R12, RZ ;  /* 0x0000000c050c7210 */ /* 0x000fe40007f3e0ff */
[----:B------:R-:W2:Y:S03]  /*1d80*/  LDG.E.U8 R17, desc[UR8][R16.64] ;  /* 0x0000000810117981 */ /* 0x000ea6000c1e1100 */
[----:B------:R-:W-:Y:S01]  /*1d90*/  IMAD.X R13, RZ, RZ, R13, P1 ;  /* 0x000000ffff0d7224 */ /* 0x000fe200008e060d */
[----:B------:R-:W3:Y:S05]  /*1da0*/  LDG.E.U8 R15, desc[UR8][R14.64] ;  /* 0x000000080e0f7981 */ /* 0x000eea000c1e1100 */
[----:B------:R-:W4:Y:S04]  /*1db0*/  LDG.E.U8 R13, desc[UR8][R12.64] ;  /* 0x000000080c0d7981 */ /* 0x000f28000c1e1100 */
[----:B---3--:R0:W-:Y:S04]  /*1dc0*/  STS.U8 [R8+0x220], R15 ;  /* 0x0002200f08007388 */ /* 0x0081e80000000000 */
[----:B----4-:R0:W-:Y:S04]  /*1dd0*/  STS.U8 [R10+0x220], R13 ;  /* 0x0002200d0a007388 */ /* 0x0101e80000000000 */
[----:B--2---:R0:W-:Y:S01]  /*1de0*/  STS.U8 [R26+0x220], R17 ;  /* 0x000220111a007388 */ /* 0x0041e20000000000 */
[----:B------:R-:W-:Y:S05]  /*1df0*/  BRA `(.L_x_19) ;  /* 0x0000000000847947 */ /* 0x000fea0003800000 */
.L_x_20:
[----:B------:R-:W-:-:S13]  /*1e00*/  ISETP.GE.AND P0, PT, R2, 0x1, PT ;  /* 0x000000010200780c */ /* 0x000fda0003f06270 */
[----:B------:R-:W-:Y:S05]  /*1e10*/  @!P0 BRA `(.L_x_19) ;  /* 0x00000000007c8947 */ /* 0x000fea0003800000 */
[----:B0-----:R-:W-:Y:S02]  /*1e20*/  IADD3 R19, PT, PT, R21, -R20, RZ ;  /* 0x8000001415137210 */ /* 0x001fe40007ffe0ff */
[----:B------:R-:W-:Y:S02]  /*1e30*/  ISETP.NE.AND P0, PT, R2, 0x1, PT ;  /* 0x000000010200780c */ /* 0x000fe40003f05270 */
[C---:B------:R-:W-:Y:S01]  /*1e40*/  IADD3 R17, PT, PT, R19.reuse, 0x1, RZ ;  /* 0x0000000113117810 */ /* 0x040fe20007ffe0ff */
[----:B------:R-:W-:-:S05]  /*1e50*/  VIADD R15, R19, 0x2 ;  /* 0x00000002130f7836 */ /* 0x000fca0000000000 */
[----:B------:R-:W-:-:S05]  /*1e60*/  IADD3 R14, P1, PT, R15, R12, RZ ;  /* 0x0000000c0f0e7210 */ /* 0x000fca0007f3e0ff */
[--C-:B------:R-:W-:Y:S01]  /*1e70*/  IMAD.X R15, RZ, RZ, R13.reuse, P1 ;  /* 0x000000ffff0f7224 */ /* 0x100fe200008e060d */
[----:B------:R-:W-:Y:S02]  /*1e80*/  IADD3 R16, P1, PT, R17, R12, RZ ;  /* 0x0000000c11107210 */ /* 0x000fe40007f3e0ff */
[C---:B------:R-:W-:Y:S02]  /*1e90*/  @P0 IADD3 R11, PT, PT, R19.reuse, -R20, RZ ;  /* 0x80000014130b0210 */ /* 0x040fe40007ffe0ff */
[----:B------:R-:W2:Y:S01]  /*1ea0*/  LDG.E.U8 R14, desc[UR8][R14.64] ;  /* 0x000000080e0e7981 */ /* 0x000ea2000c1e1100 */
[--C-:B------:R-:W-:Y:S01]  /*1eb0*/  IMAD.X R17, RZ, RZ, R13.reuse, P1 ;  /* 0x000000ffff117224 */ /* 0x100fe200008e060d */
[-C--:B------:R-:W-:Y:S02]  /*1ec0*/  IADD3 R18, P1, PT, R19, R12.reuse, RZ ;  /* 0x0000000c13127210 */ /* 0x080fe40007f3e0ff */
[C---:B------:R-:W-:Y:S02]  /*1ed0*/  @P0 IADD3 R21, PT, PT, R11.reuse, 0x2, RZ ;  /* 0x000000020b150810 */ /* 0x040fe40007ffe0ff */
[----:B------:R-:W-:Y:S01]  /*1ee0*/  @P0 IADD3 R23, PT, PT, R11, 0x1, RZ ;  /* 0x000000010b170810 */ /* 0x000fe20007ffe0ff */
[--C-:B------:R-:W-:Y:S01]  /*1ef0*/  IMAD.X R19, RZ, RZ, R13.reuse, P1 ;  /* 0x000000ffff137224 */ /* 0x100fe200008e060d */
[-C--:B------:R-:W-:Y:S01]  /*1f00*/  @P0 IADD3 R20, P1, PT, R21, R12.reuse, RZ ;  /* 0x0000000c15140210 */ /* 0x080fe20007f3e0ff */
[----:B------:R-:W3:Y:S04]  /*1f10*/  LDG.E.U8 R16, desc[UR8][R16.64] ;  /* 0x0000000810107981 */ /* 0x000ee8000c1e1100 */
[----:B------:R-:W-:Y:S01]  /*1f20*/  @P0 IMAD.X R21, RZ, RZ, R13, P1 ;  /* 0x000000ffff150224 */ /* 0x000fe200008e060d */
[-C--:B------:R-:W-:Y:S01]  /*1f30*/  @P0 IADD3 R22, P1, PT, R23, R12.reuse, RZ ;  /* 0x0000000c17160210 */ /* 0x080fe20007f3e0ff */
[----:B------:R-:W4:Y:S03]  /*1f40*/  LDG.E.U8 R18, desc[UR8][R18.64] ;  /* 0x0000000812127981 */ /* 0x000f26000c1e1100 */
[----:B------:R-:W-:Y:S01]  /*1f50*/  @P0 IADD3.X R23, PT, PT, RZ, R13, RZ, P1, !PT ;  /* 0x0000000dff170210 */ /* 0x000fe20000ffe4ff */
[----:B------:R-:W5:Y:S01]  /*1f60*/  @P0 LDG.E.U8 R20, desc[UR8][R20.64] ;  /* 0x0000000814140981 */ /* 0x000f62000c1e1100 */
[----:B------:R-:W-:-:S03]  /*1f70*/  @P0 IADD3 R12, P1, PT, R11, R12, RZ ;  /* 0x0000000c0b0c0210 */ /* 0x000fc60007f3e0ff */
[----:B------:R-:W5:Y:S02]  /*1f80*/  @P0 LDG.E.U8 R22, desc[UR8][R22.64] ;  /* 0x0000000816160981 */ /* 0x000f64000c1e1100 */
[----:B------:R-:W-:-:S05]  /*1f90*/  @P0 IMAD.X R13, RZ, RZ, R13, P1 ;  /* 0x000000ffff0d0224 */ /* 0x000fca00008e060d */
[----:B------:R-:W5:Y:S04]  /*1fa0*/  @P0 LDG.E.U8 R12, desc[UR8][R12.64] ;  /* 0x000000080c0c0981 */ /* 0x000f68000c1e1100 */
[----:B--2---:R2:W-:Y:S04]  /*1fb0*/  STS.U8 [R5+0x21d], R14 ;  /* 0x00021d0e05007388 */ /* 0x0045e80000000000 */
[----:B---3--:R2:W-:Y:S04]  /*1fc0*/  STS.U8 [R7+0x21d], R16 ;  /* 0x00021d1007007388 */ /* 0x0085e80000000000 */
[----:B----4-:R2:W-:Y:S04]  /*1fd0*/  STS.U8 [R9+0x21d], R18 ;  /* 0x00021d1209007388 */ /* 0x0105e80000000000 */
[----:B-----5:R2:W-:Y:S04]  /*1fe0*/  @P0 STS.U8 [R5+0x21c], R20 ;  /* 0x00021c1405000388 */ /* 0x0205e80000000000 */
[----:B------:R2:W-:Y:S04]  /*1ff0*/  @P0 STS.U8 [R7+0x21c], R22 ;  /* 0x00021c1607000388 */ /* 0x0005e80000000000 */
[----:B------:R2:W-:Y:S02]  /*2000*/  @P0 STS.U8 [R9+0x21c], R12 ;  /* 0x00021c0c09000388 */ /* 0x0005e40000000000 */
.L_x_19:
[----:B------:R-:W-:Y:S05]  /*2010*/  BSYNC.RECONVERGENT B0 ;  /* 0x0000000000007941 */ /* 0x000fea0003800200 */
.L_x_18:
[----:B------:R-:W-:Y:S01]  /*2020*/  IADD3 R0, PT, PT, R2, -0x2, RZ ;  /* 0xfffffffe02007810 */ /* 0x000fe20007ffe0ff */
[----:B------:R-:W-:Y:S01]  /*2030*/  BAR.SYNC.DEFER_BLOCKING 0x0 ;  /* 0x0000000000007b1d */ /* 0x000fe20000010000 */
[----:B-123--:R-:W-:Y:S02]  /*2040*/  HFMA2 R5, -RZ, RZ, 0, 0 ;  /* 0x00000000ff057431 */ /* 0x00efe400000001ff */
[----:B------:R-:W-:Y:S01]  /*2050*/  IMAD.MOV.U32 R7, RZ, RZ, RZ ;  /* 0x000000ffff077224 */ /* 0x000fe200078e00ff */
[----:B------:R-:W-:Y:S01]  /*2060*/  ISETP.GE.AND P0, PT, R0, UR7, PT ;  /* 0x0000000700007c0c */ /* 0x000fe2000bf06270 */
[----:B------:R-:W-:Y:S01]  /*2070*/  IMAD.MOV.U32 R0, RZ, RZ, RZ ;  /* 0x000000ffff007224 */ /* 0x000fe200078e00ff */
[----:B------:R-:W-:Y:S02]  /*2080*/  BSSY.RECONVERGENT B0, `(.L_x_23) ;  /* 0x0000011000007945 */ /* 0x000fe40003800200 */
[----:B------:R-:W-:-:S04]  /*2090*/  ISETP.LT.OR P1, PT, R2, 0x2, P0 ;  /* 0x000000020200780c */ /* 0x000fc80000721670 */
[----:B------:R-:W-:Y:S02]  /*20a0*/  P2R R16, PR, RZ, 0x2 ;  /* 0x00000002ff107803 */ /* 0x000fe40000000000 */
[----:B------:R-:W-:-:S04]  /*20b0*/  PLOP3.LUT P1, PT, P1, P6, PT, 0xf8, 0x8f ;  /* 0x00000000008f781c */ /* 0x000fc80000f2df70 */
[----:B0-----:R-:W-:-:S09]  /*20c0*/  P2R R15, PR, RZ, 0x2 ;  /* 0x00000002ff0f7803 */ /* 0x001fd20000000000 */
[----:B------:R-:W-:Y:S05]  /*20d0*/  @P1 BRA `(.L_x_24) ;  /* 0x00000000002c1947 */ /* 0x000fea0003800000 */
[----:B------:R-:W0:Y:S01]  /*20e0*/  LDS.U8 R0, [R8] ;  /* 0x0000000008007984 */ /* 0x000e220000000000 */
[----:B------:R-:W1:Y:S03]  /*20f0*/  LDCU.U8 UR4, c[0x3][URZ] ;  /* 0x00c00000ff0477ac */ /* 0x000e660008000000 */
[----:B------:R-:W2:Y:S04]  /*2100*/  LDS.U8 R5, [R10] ;  /* 0x000000000a057984 */ /* 0x000ea80000000000 */
[----:B------:R-:W3:Y:S01]  /*2110*/  LDS.U8 R7, [R26] ;  /* 0x000000001a077984 */ /* 0x000ee20000000000 */
[----:B-1----:R-:W-:-:S06]  /*2120*/  UPRMT UR4, UR4, 0x8880, URZ ;  /* 0x0000888004047896 */ /* 0x002fcc00080000ff */
[----:B0-----:R-:W-:Y:S02]  /*2130*/  IMAD R0, R0, UR4, RZ ;  /* 0x0000000400007c24 */ /* 0x001fe4000f8e02ff */
[----:B--2---:R-:W-:-:S03]  /*2140*/  IMAD R5, R5, UR4, RZ ;  /* 0x0000000405057c24 */ /* 0x004fc6000f8e02ff */
[----:B------:R-:W-:Y:S01]  /*2150*/  I2FP.F32.S32 R0, R0 ;  /* 0x0000000000007245 */ /* 0x000fe20000201400 */
[----:B---3--:R-:W-:Y:S01]  /*2160*/  IMAD R7, R7, UR4, RZ ;  /* 0x0000000407077c24 */ /* 0x008fe2000f8e02ff */
[----:B------:R-:W-:-:S04]  /*2170*/  I2FP.F32.S32 R5, R5 ;  /* 0x0000000500057245 */ /* 0x000fc80000201400 */
[----:B------:R-:W-:-:S07]  /*2180*/  I2FP.F32.S32 R7, R7 ;  /* 0x0000000700077245 */ /* 0x000fce0000201400 */
.L_x_24:
[----:B------:R-:W-:Y:S05]  /*2190*/  BSYNC.RECONVERGENT B0 ;  /* 0x0000000000007941 */ /* 0x000fea0003800200 */
.L_x_23:
[C---:B------:R-:W-:Y:S01]  /*21a0*/  ISETP.GT.AND P2, PT, R2.reuse, UR7, PT ;  /* 0x0000000702007c0c */ /* 0x040fe2000bf44270 */
[----:B------:R-:W-:Y:S03]  /*21b0*/  BSSY.RECONVERGENT B0, `(.L_x_25) ;  /* 0x0000012000007945 */ /* 0x000fe60003800200 */
[----:B------:R-:W-:-:S04]  /*21c0*/  ISETP.LT.OR P2, PT, R2, 0x1, P2 ;  /* 0x000000010200780c */ /* 0x000fc80001741670 */
[----:B------:R-:W-:-:S04]  /*21d0*/  PLOP3.LUT P0, PT, P2, P6, PT, 0xf8, 0x8f ;  /* 0x00000000008f781c */ /* 0x000fc8000170df70 */
[----:B------:R-:W-:-:S09]  /*21e0*/  P2R R17, PR, RZ, 0x1 ;  /* 0x00000001ff117803 */ /* 0x000fd20000000000 */
[----:B------:R-:W-:Y:S05]  /*21f0*/  @P0 BRA `(.L_x_26) ;  /* 0x0000000000340947 */ /* 0x000fea0003800000 */
[----:B------:R-:W0:Y:S01]  /*2200*/  LDS.U8 R9, [R8+0x1] ;  /* 0x0000010008097984 */ /* 0x000e220000000000 */
[----:B------:R-:W0:Y:S03]  /*2210*/  LDCU.S8 UR4, c[0x3][0x5] ;  /* 0x00c000a0ff0477ac */ /* 0x000e260008000200 */
[----:B------:R-:W1:Y:S04]  /*2220*/  LDS.U8 R11, [R10+0x1] ;  /* 0x000001000a0b7984 */ /* 0x000e680000000000 */
[----:B------:R-:W2:Y:S01]  /*2230*/  LDS.U8 R12, [R26+0x1] ;  /* 0x000001001a0c7984 */ /* 0x000ea20000000000 */
[----:B0-----:R-:W-:Y:S02]  /*2240*/  IMAD R9, R9, UR4, RZ ;  /* 0x0000000409097c24 */ /* 0x001fe4000f8e02ff */
[----:B-1----:R-:W-:-:S03]  /*2250*/  IMAD R11, R11, UR4, RZ ;  /* 0x000000040b0b7c24 */ /* 0x002fc6000f8e02ff */
[----:B------:R-:W-:Y:S01]  /*2260*/  I2FP.F32.S32 R9, R9 ;  /* 0x0000000900097245 */ /* 0x000fe20000201400 */
[----:B--2---:R-:W-:Y:S01]  /*2270*/  IMAD R13, R12, UR4, RZ ;  /* 0x000000040c0d7c24 */ /* 0x004fe2000f8e02ff */
[----:B------:R-:W-:-:S03]  /*2280*/  I2FP.F32.S32 R12, R11 ;  /* 0x0000000b000c7245 */ /* 0x000fc60000201400 */
[----:B------:R-:W-:Y:S01]  /*2290*/  FADD R0, R0, R9 ;  /* 0x0000000900007221 */ /* 0x000fe20000000000 */
[----:B------:R-:W-:Y:S01]  /*22a0*/  I2FP.F32.S32 R14, R13 ;  /* 0x0000000d000e7245 */ /* 0x000fe20000201400 */
[----:B------:R-:W-:-:S04]  /*22b0*/  FADD R5, R5, R12 ;  /* 0x0000000c05057221 */ /* 0x000fc80000000000 */
[----:B------:R-:W-:-:S07]  /*22c0*/  FADD R7, R7, R14 ;  /* 0x0000000e07077221 */ /* 0x000fce0000000000 */
.L_x_26:
[----:B------:R-:W-:Y:S05]  /*22d0*/  BSYNC.RECONVERGENT B0 ;  /* 0x0000000000007941 */ /* 0x000fea0003800200 */
.L_x_25:
[C---:B------:R-:W-:Y:S01]  /*22e0*/  ISETP.GE.AND P0, PT, R2.reuse, UR7, PT ;  /* 0x0000000702007c0c */ /* 0x040fe2000bf06270 */
[----:B------:R-:W-:Y:S03]  /*22f0*/  BSSY.RECONVERGENT B0, `(.L_x_27) ;  /* 0x0000013000007945 */ /* 0x000fe60003800200 */
[----:B------:R-:W-:-:S04]  /*2300*/  ISETP.LT.OR P1, PT, R2, RZ, P0 ;  /* 0x000000ff0200720c */ /* 0x000fc80000721670 */
[----:B------:R-:W-:Y:S02]  /*2310*/  P2R R19, PR, RZ, 0x2 ;  /* 0x00000002ff137803 */ /* 0x000fe40000000000 */
        /* <DEDUP_REMOVED lines=16> */
.L_x_28:
[----:B------:R-:W-:Y:S05]  /*2420*/  BSYNC.RECONVERGENT B0 ;  /* 0x0000000000007941 */ /* 0x000fea0003800200 */
.L_x_27:
[----:B------:R-:W-:Y:S01]  /*2430*/  ISETP.GE.AND P1, PT, R4, UR7, PT ;  /* 0x0000000704007c0c */ /* 0x000fe2000bf26270 */
[----:B------:R-:W-:Y:S03]  /*2440*/  BSSY.RECONVERGENT B0, `(.L_x_29) ;  /* 0x0000012000007945 */ /* 0x000fe60003800200 */
[----:B------:R-:W-:-:S04]  /*2450*/  ISETP.LT.OR P1, PT, R2, -0x1, P1 ;  /* 0xffffffff0200780c */ /* 0x000fc80000f21670 */
        /* <DEDUP_REMOVED lines=16> */
.L_x_30:
[----:B------:R-:W-:Y:S05]  /*2560*/  BSYNC.RECONVERGENT B0 ;  /* 0x0000000000007941 */ /* 0x000fea0003800200 */
.L_x_29:
[----:B------:R-:W-:Y:S01]  /*2570*/  ISETP.GE.AND P0, PT, R6, UR7, PT ;  /* 0x0000000706007c0c */ /* 0x000fe2000bf06270 */
[----:B------:R-:W-:Y:S01]  /*2580*/  BSSY.RECONVERGENT B0, `(.L_x_31) ;  /* 0x0000018000007945 */ /* 0x000fe20003800200 */
[----:B------:R-:W-:Y:S02]  /*2590*/  P2R R4, PR, RZ, 0x2 ;  /* 0x00000002ff047803 */ /* 0x000fe40000000000 */
[----:B------:R-:W-:Y:S02]  /*25a0*/  ISETP.LT.OR P0, PT, R2, -0x2, P0 ;  /* 0xfffffffe0200780c */ /* 0x000fe40000701670 */
[----:B------:R-:W-:Y:S02]  /*25b0*/  ISETP.NE.AND P1, PT, R19, RZ, PT ;  /* 0x000000ff1300720c */ /* 0x000fe40003f25270 */
[----:B------:R-:W-:Y:S02]  /*25c0*/  PLOP3.LUT P6, PT, P0, P6, PT, 0xf8, 0x8f ;  /* 0x00000000008f781c */ /* 0x000fe400007cdf70 */
[----:B------:R-:W-:-:S02]  /*25d0*/  PLOP3.LUT P1, PT, P1, P5, PT, 0xf8, 0x8f ;  /* 0x00000000008f781c */ /* 0x000fc40000f2bf70 */
[----:B------:R-:W-:Y:S02]  /*25e0*/  P2R R14, PR, RZ, 0x40 ;  /* 0x00000040ff0e7803 */ /* 0x000fe40000000000 */
[----:B------:R-:W-:Y:S02]  /*25f0*/  P2R R12, PR, RZ, 0x2 ;  /* 0x00000002ff0c7803 */ /* 0x000fe40000000000 */
[----:B------:R-:W-:-:S05]  /*2600*/  ISETP.NE.AND P1, PT, R4, RZ, PT ;  /* 0x000000ff0400720c */ /* 0x000fca0003f25270 */
[----:B------:R-:W-:Y:S08]  /*2610*/  @P6 BRA `(.L_x_32) ;  /* 0x0000000000386947 */ /* 0x000ff00003800000 */
[----:B------:R-:W0:Y:S01]  /*2620*/  LDS.U8 R4, [R8+0x4] ;  /* 0x0000040008047984 */ /* 0x000e220000000000 */
[----:B------:R-:W1:Y:S03]  /*2630*/  LDCU.U8 UR4, c[0x3][0x14] ;  /* 0x00c00280ff0477ac */ /* 0x000e660008000000 */
[----:B------:R-:W2:Y:S04]  /*2640*/  LDS.U8 R6, [R10+0x4] ;  /* 0x000004000a067984 */ /* 0x000ea80000000000 */
[----:B------:R-:W3:Y:S01]  /*2650*/  LDS.U8 R9, [R26+0x4] ;  /* 0x000004001a097984 */ /* 0x000ee20000000000 */
[----:B-1----:R-:W-:-:S06]  /*2660*/  UPRMT UR4, UR4, 0x8880, URZ ;  /* 0x0000888004047896 */ /* 0x002fcc00080000ff */
[----:B0-----:R-:W-:Y:S02]  /*2670*/  IMAD R4, R4, UR4, RZ ;  /* 0x0000000404047c24 */ /* 0x001fe4000f8e02ff */
[----:B--2---:R-:W-:Y:S02]  /*2680*/  IMAD R6, R6, UR4, RZ ;  /* 0x0000000406067c24 */ /* 0x004fe4000f8e02ff */
[----:B---3--:R-:W-:Y:S01]  /*2690*/  IMAD R11, R9, UR4, RZ ;  /* 0x00000004090b7c24 */ /* 0x008fe2000f8e02ff */
[----:B------:R-:W-:Y:S02]  /*26a0*/  I2FP.F32.S32 R9, R4 ;  /* 0x0000000400097245 */ /* 0x000fe40000201400 */
[----:B------:R-:W-:Y:S02]  /*26b0*/  I2FP.F32.S32 R6, R6 ;  /* 0x0000000600067245 */ /* 0x000fe40000201400 */
[----:B------:R-:W-:Y:S01]  /*26c0*/  I2FP.F32.S32 R4, R11 ;  /* 0x0000000b00047245 */ /* 0x000fe20000201400 */
[----:B------:R-:W-:-:S02]  /*26d0*/  FADD R0, R0, R9 ;  /* 0x0000000900007221 */ /* 0x000fc40000000000 */
[----:B------:R-:W-:Y:S02]  /*26e0*/  FADD R5, R5, R6 ;  /* 0x0000000605057221 */ /* 0x000fe40000000000 */
[----:B------:R-:W-:-:S07]  /*26f0*/  FADD R7, R7, R4 ;  /* 0x0000000407077221 */ /* 0x000fce0000000000 */
.L_x_32:
[----:B------:R-:W-:Y:S05]  /*2700*/  BSYNC.RECONVERGENT B0 ;  /* 0x0000000000007941 */ /* 0x000fea0003800200 */
.L_x_31:
[----:B------:R-:W-:Y:S01]  /*2710*/  ISETP.NE.AND P6, PT, R16, RZ, PT ;  /* 0x000000ff1000720c */ /* 0x000fe20003fc5270 */
[----:B------:R-:W-:Y:S03]  /*2720*/  BSSY.RECONVERGENT B0, `(.L_x_33) ;  /* 0x0000011000007945 */ /* 0x000fe60003800200 */
        /* <DEDUP_REMOVED lines=8> */
[----:B-1----:R-:W-:-:S02]  /*27b0*/  IMAD R6, R6, UR4, RZ ;  /* 0x0000000406067c24 */ /* 0x002fc4000f8e02ff */
[----:B--2---:R-:W-:Y:S01]  /*27c0*/  IMAD R11, R9, UR4, RZ ;  /* 0x00000004090b7c24 */ /* 0x004fe2000f8e02ff */
[----:B------:R-:W-:Y:S02]  /*27d0*/  I2FP.F32.S32 R9, R4 ;  /* 0x0000000400097245 */ /* 0x000fe40000201400 */
[----:B------:R-:W-:Y:S02]  /*27e0*/  I2FP.F32.S32 R6, R6 ;  /* 0x0000000600067245 */ /* 0x000fe40000201400 */
[----:B------:R-:W-:Y:S01]  /*27f0*/  I2FP.F32.S32 R4, R11 ;  /* 0x0000000b00047245 */ /* 0x000fe20000201400 */
[----:B------:R-:W-:Y:S02]  /*2800*/  FADD R0, R0, R9 ;  /* 0x0000000900007221 */ /* 0x000fe40000000000 */
[----:B------:R-:W-:Y:S02]  /*2810*/  FADD R5, R5, R6 ;  /* 0x0000000605057221 */ /* 0x000fe40000000000 */
[----:B------:R-:W-:-:S07]  /*2820*/  FADD R7, R7, R4 ;  /* 0x0000000407077221 */ /* 0x000fce0000000000 */
.L_x_34:
[----:B------:R-:W-:Y:S05]  /*2830*/  BSYNC.RECONVERGENT B0 ;  /* 0x0000000000007941 */ /* 0x000fea0003800200 */
.L_x_33:
[----:B------:R-:W-:Y:S01]  /*2840*/  PLOP3.LUT P6, PT, P2, P5, PT, 0xf8, 0x8f ;  /* 0x00000000008f781c */ /* 0x000fe200017cbf70 */
[----:B------:R-:W-:Y:S03]  /*2850*/  BSSY.RECONVERGENT B0, `(.L_x_35) ;  /* 0x0000010000007945 */ /* 0x000fe60003800200 */
        /* <DEDUP_REMOVED lines=15> */
.L_x_36:
[----:B------:R-:W-:Y:S05]  /*2950*/  BSYNC.RECONVERGENT B0 ;  /* 0x0000000000007941 */ /* 0x000fea0003800200 */
.L_x_35:
[----:B------:R-:W-:Y:S01]  /*2960*/  ISETP.NE.AND P6, PT, R12, RZ, PT ;  /* 0x000000ff0c00720c */ /* 0x000fe20003fc5270 */
[----:B------:R-:W-:-:S12]  /*2970*/  BSSY.RECONVERGENT B0, `(.L_x_37) ;  /* 0x000000f000007945 */ /* 0x000fd80003800200 */
        /* <DEDUP_REMOVED lines=14> */
.L_x_38:
[----:B------:R-:W-:Y:S05]  /*2a60*/  BSYNC.RECONVERGENT B0 ;  /* 0x0000000000007941 */ /* 0x000fea0003800200 */
.L_x_37:
[----:B------:R-:W-:Y:S01]  /*2a70*/  PLOP3.LUT P6, PT, P1, P5, PT, 0xf8, 0x8f ;  /* 0x00000000008f781c */ /* 0x000fe20000fcbf70 */
[----:B------:R-:W-:Y:S03]  /*2a80*/  BSSY.RECONVERGENT B0, `(.L_x_39) ;  /* 0x0000014000007945 */ /* 0x000fe60003800200 */
[----:B------:R-:W-:Y:S02]  /*2a90*/  P2R R21, PR, RZ, 0x40 ;  /* 0x00000040ff157803 */ /* 0x000fe40000000000 */
[----:B------:R-:W-:Y:S02]  /*2aa0*/  PLOP3.LUT P6, PT, P0, P5, PT, 0xf8, 0x8f ;  /* 0x00000000008f781c */ /* 0x000fe400007cbf70 */
[----:B------:R-:W-:Y:S02]  /*2ab0*/  ISETP.NE.AND P5, PT, R21, RZ, PT ;  /* 0x000000ff1500720c */ /* 0x000fe40003fa5270 */
[----:B------:R-:W-:-:S11]  /*2ac0*/  P2R R22, PR, RZ, 0x40 ;  /* 0x00000040ff167803 */ /* 0x000fd60000000000 */
[----:B------:R-:W-:Y:S05]  /*2ad0*/  @P5 BRA `(.L_x_40) ;  /* 0x0000000000385947 */ /* 0x000fea0003800000 */
        /* <DEDUP_REMOVED lines=14> */
.L_x_40:
[----:B------:R-:W-:Y:S05]  /*2bc0*/  BSYNC.RECONVERGENT B0 ;  /* 0x0000000000007941 */ /* 0x000fea0003800200 */
.L_x_39:
[----:B------:R-:W-:Y:S04]  /*2bd0*/  BSSY.RECONVERGENT B0, `(.L_x_41) ;  /* 0x000000f000007945 */ /* 0x000fe80003800200 */
        /* <DEDUP_REMOVED lines=14> */
.L_x_42:
[----:B------:R-:W-:Y:S05]  /*2cc0*/  BSYNC.RECONVERGENT B0 ;  /* 0x0000000000007941 */ /* 0x000fea0003800200 */
.L_x_41:
[----:B------:R-:W-:Y:S01]  /*2cd0*/  ISETP.NE.AND P5, PT, R16, RZ, PT ;  /* 0x000000ff1000720c */ /* 0x000fe20003fa5270 */
[----:B------:R-:W-:Y:S03]  /*2ce0*/  BSSY.RECONVERGENT B0, `(.L_x_43) ;  /* 0x0000010000007945 */ /* 0x000fe60003800200 */
[----:B------:R-:W-:-:S13]  /*2cf0*/  ISETP.GE.OR P5, PT, R3, UR6, P5 ;  /* 0x0000000603007c0c */ /* 0x000fda000afa6670 */
        /* <DEDUP_REMOVED lines=14> */
.L_x_44:
[----:B------:R-:W-:Y:S05]  /*2de0*/  BSYNC.RECONVERGENT B0 ;  /* 0x0000000000007941 */ /* 0x000fea0003800200 */
.L_x_43:
[----:B------:R-:W-:Y:S01]  /*2df0*/  ISETP.GE.OR P5, PT, R3, UR6, P2 ;  /* 0x0000000603007c0c */ /* 0x000fe200097a6670 */
        /* <DEDUP_REMOVED lines=16> */
.L_x_46:
[----:B------:R-:W-:Y:S05]  /*2f00*/  BSYNC.RECONVERGENT B0 ;  /* 0x0000000000007941 */ /* 0x000fea0003800200 */
.L_x_45:
[C---:B------:R-:W-:Y:S01]  /*2f10*/  ISETP.GE.OR P5, PT, R2.reuse, UR7, P4 ;  /* 0x0000000702007c0c */ /* 0x040fe2000a7a6670 */
[----:B------:R-:W-:Y:S03]  /*2f20*/  BSSY.RECONVERGENT B0, `(.L_x_47) ;  /* 0x0000012000007945 */ /* 0x000fe60003800200 */
[----:B------:R-:W-:-:S04]  /*2f30*/  ISETP.LT.OR P6, PT, R2, RZ, P5 ;  /* 0x000000ff0200720c */ /* 0x000fc80002fc1670 */
[----:B------:R-:W-:-:S09]  /*2f40*/  P2R R28, PR, RZ, 0x40 ;  /* 0x00000040ff1c7803 */ /* 0x000fd20000000000 */
        /* <DEDUP_REMOVED lines=15> */
.L_x_48:
[----:B------:R-:W-:Y:S05]  /*3040*/  BSYNC.RECONVERGENT B0 ;  /* 0x0000000000007941 */ /* 0x000fea0003800200 */
.L_x_47:
[----:B------:R-:W-:Y:S01]  /*3050*/  ISETP.GE.OR P5, PT, R3, UR6, P1 ;  /* 0x0000000603007c0c */ /* 0x000fe20008fa6670 */
        /* <DEDUP_REMOVED lines=15> */
.L_x_50:
[----:B------:R-:W-:Y:S05]  /*3150*/  BSYNC.RECONVERGENT B0 ;  /* 0x0000000000007941 */ /* 0x000fea0003800200 */
.L_x_49:
        /* <DEDUP_REMOVED lines=16> */
.L_x_52:
[----:B------:R-:W-:Y:S05]  /*3260*/  BSYNC.RECONVERGENT B0 ;  /* 0x0000000000007941 */ /* 0x000fea0003800200 */
.L_x_51:
        /* <DEDUP_REMOVED lines=17> */
.L_x_54:
[----:B------:R-:W-:Y:S05]  /*3380*/  BSYNC.RECONVERGENT B0 ;  /* 0x0000000000007941 */ /* 0x000fea0003800200 */
.L_x_53:
[----:B------:R-:W-:Y:S01]  /*3390*/  ISETP.GE.OR P5, PT, R27, UR6, P2 ;  /* 0x000000061b007c0c */ /* 0x000fe200097a6670 */
[----:B------:R-:W-:-:S12]  /*33a0*/  BSSY.RECONVERGENT B0, `(.L_x_55) ;  /* 0x0000010000007945 */ /* 0x000fd80003800200 */
        /* <DEDUP_REMOVED lines=15> */
.L_x_56:
[----:B------:R-:W-:Y:S05]  /*34a0*/  BSYNC.RECONVERGENT B0 ;  /* 0x0000000000007941 */ /* 0x000fea0003800200 */
.L_x_55:
[C---:B------:R-:W-:Y:S01]  /*34b0*/  ISETP.GE.OR P6, PT, R2.reuse, UR7, P3 ;  /* 0x0000000702007c0c */ /* 0x040fe20009fc6670 */
[----:B------:R-:W-:Y:S01]  /*34c0*/  BSSY.RECONVERGENT B0, `(.L_x_57) ;  /* 0x0000015000007945 */ /* 0x000fe20003800200 */
[----:B------:R-:W-:Y:S02]  /*34d0*/  ISETP.GE.OR P2, PT, R25, UR6, P2 ;  /* 0x0000000619007c0c */ /* 0x000fe40009746670 */
[----:B------:R-:W-:Y:S02]  /*34e0*/  ISETP.LT.OR P6, PT, R2, RZ, P6 ;  /* 0x000000ff0200720c */ /* 0x000fe400037c1670 */
[----:B------:R-:W-:Y:S02]  /*34f0*/  P2R R29, PR, RZ, 0x4 ;  /* 0x00000004ff1d7803 */ /* 0x000fe40000000000 */
[----:B------:R-:W-:Y:S02]  /*3500*/  ISETP.NE.AND P2, PT, R16, RZ, PT ;  /* 0x000000ff1000720c */ /* 0x000fe40003f45270 */
[----:B------:R-:W-:-:S02]  /*3510*/  P2R R16, PR, RZ, 0x40 ;  /* 0x00000040ff107803 */ /* 0x000fc40000000000 */
[----:B------:R-:W-:-:S05]  /*3520*/  ISETP.GE.OR P2, PT, R25, UR6, P2 ;  /* 0x0000000619007c0c */ /* 0x000fca0009746670 */
[----:B------:R-:W-:Y:S08]  /*3530*/  @P6 BRA `(.L_x_58) ;  /* 0x0000000000346947 */ /* 0x000ff00003800000 */
        /* <DEDUP_REMOVED lines=13> */
.L_x_58:
[----:B------:R-:W-:Y:S05]  /*3610*/  BSYNC.RECONVERGENT B0 ;  /* 0x0000000000007941 */ /* 0x000fea0003800200 */
.L_x_57:
        /* <DEDUP_REMOVED lines=16> */
.L_x_60:
[----:B------:R-:W-:Y:S05]  /*3720*/  BSYNC.RECONVERGENT B0 ;  /* 0x0000000000007941 */ /* 0x000fea0003800200 */
.L_x_59:
        /* <DEDUP_REMOVED lines=16> */
.L_x_62:
[----:B------:R-:W-:Y:S05]  /*3830*/  BSYNC.RECONVERGENT B0 ;  /* 0x0000000000007941 */ /* 0x000fea0003800200 */
.L_x_61:
[----:B------:R-:W-:Y:S04]  /*3840*/  BSSY.RECONVERGENT B0, `(.L_x_63) ;  /* 0x0000010000007945 */ /* 0x000fe80003800200 */
        /* <DEDUP_REMOVED lines=15> */
.L_x_64:
[----:B------:R-:W-:Y:S05]  /*3940*/  BSYNC.RECONVERGENT B0 ;  /* 0x0000000000007941 */ /* 0x000fea0003800200 */
.L_x_63:
        /* <DEDUP_REMOVED lines=16> */
.L_x_66:
[----:B------:R-:W-:Y:S05]  /*3a50*/  BSYNC.RECONVERGENT B0 ;  /* 0x0000000000007941 */ /* 0x000fea0003800200 */
.L_x_65:
[C---:B------:R-:W-:Y:S01]  /*3a60*/  ISETP.GE.AND P2, PT, R25.reuse, UR6, PT ;  /* 0x0000000619007c0c */ /* 0x040fe2000bf46270 */
[----:B------:R-:W-:Y:S01]  /*3a70*/  BSSY.RECONVERGENT B0, `(.L_x_67) ;  /* 0x0000017000007945 */ /* 0x000fe20003800200 */
[----:B------:R-:W-:Y:S01]  /*3a80*/  HFMA2 R4, -RZ, RZ, 0, 0 ;  /* 0x00000000ff047431 */ /* 0x000fe200000001ff */
[C---:B------:R-:W-:Y:S01]  /*3a90*/  ISETP.GE.OR P1, PT, R25.reuse, UR6, P1 ;  /* 0x0000000619007c0c */ /* 0x040fe20008f26670 */
[----:B------:R-:W-:Y:S01]  /*3aa0*/  IMAD.MOV.U32 R6, RZ, RZ, RZ ;  /* 0x000000ffff067224 */ /* 0x000fe200078e00ff */
[C---:B------:R-:W-:Y:S01]  /*3ab0*/  ISETP.GE.OR P2, PT, R2.reuse, UR7, P2 ;  /* 0x0000000702007c0c */ /* 0x040fe20009746670 */
[C---:B------:R-:W-:Y:S01]  /*3ac0*/  VIADD R31, R2.reuse, 0xfffffffe ;  /* 0xfffffffe021f7836 */ /* 0x040fe20000000000 */
[----:B------:R-:W-:Y:S02]  /*3ad0*/  ISETP.GE.OR P0, PT, R25, UR6, P0 ;  /* 0x0000000619007c0c */ /* 0x000fe40008706670 */
[----:B------:R-:W-:Y:S02]  /*3ae0*/  ISETP.LT.OR P2, PT, R2, RZ, P2 ;  /* 0x000000ff0200720c */ /* 0x000fe40001741670 */
[----:B------:R-:W-:-:S11]  /*3af0*/  MOV R9, RZ ;  /* 0x000000ff00097202 */ /* 0x000fd60000000f00 */
        /* <DEDUP_REMOVED lines=14> */
.L_x_68:
[----:B------:R-:W-:Y:S05]  /*3be0*/  BSYNC.RECONVERGENT B0 ;  /* 0x0000000000007941 */ /* 0x000fea0003800200 */
.L_x_67:
[----:B------:R-:W-:Y:S04]  /*3bf0*/  BSSY.RECONVERGENT B0, `(.L_x_69) ;  /* 0x000000f000007945 */ /* 0x000fe80003800200 */
        /* <DEDUP_REMOVED lines=14> */
.L_x_70:
[----:B------:R-:W-:Y:S05]  /*3ce0*/  BSYNC.RECONVERGENT B0 ;  /* 0x0000000000007941 */ /* 0x000fea0003800200 */
.L_x_69:
        /* <DEDUP_REMOVED lines=8> */
[----:B--2---:R-:W-:-:S03]  /*3d70*/  IMAD R25, R25, UR4, RZ ;  /* 0x0000000419197c24 */ /* 0x004fc6000f8e02ff */
[----:B------:R-:W-:Y:S01]  /*3d80*/  I2FP.F32.S32 R11, R11 ;  /* 0x0000000b000b7245 */ /* 0x000fe20000201400 */
[----:B---3--:R-:W-:Y:S01]  /*3d90*/  IMAD R27, R27, UR4, RZ ;  /* 0x000000041b1b7c24 */ /* 0x008fe2000f8e02ff */
[----:B------:R-:W-:-:S03]  /*3da0*/  I2FP.F32.S32 R30, R25 ;  /* 0x00000019001e7245 */ /* 0x000fc60000201400 */
[----:B------:R-:W-:Y:S01]  /*3db0*/  FADD R0, R0, R11 ;  /* 0x0000000b00007221 */ /* 0x000fe20000000000 */
[----:B------:R-:W-:Y:S01]  /*3dc0*/  I2FP.F32.S32 R32, R27 ;  /* 0x0000001b00207245 */ /* 0x000fe20000201400 */
[----:B------:R-:W-:-:S04]  /*3dd0*/  FADD R5, R5, R30 ;  /* 0x0000001e05057221 */ /* 0x000fc80000000000 */
[----:B------:R-:W-:-:S07]  /*3de0*/  FADD R7, R7, R32 ;  /* 0x0000002007077221 */ /* 0x000fce0000000000 */
.L_x_72:
[----:B------:R-:W-:Y:S05]  /*3df0*/  BSYNC.RECONVERGENT B0 ;  /* 0x0000000000007941 */ /* 0x000fea0003800200 */
.L_x_71:
[----:B------:R-:W-:Y:S01]  /*3e00*/  ISETP.NE.AND P1, PT, R15, RZ, PT ;  /* 0x000000ff0f00720c */ /* 0x000fe20003f25270 */
[----:B------:R-:W-:-:S12]  /*3e10*/  BSSY.RECONVERGENT B0, `(.L_x_73) ;  /* 0x000000c000007945 */ /* 0x000fd80003800200 */
[----:B------:R-:W-:Y:S05]  /*3e20*/  @P1 BRA `(.L_x_74) ;  /* 0x0000000000281947 */ /* 0x000fea0003800000 */
[----:B------:R-:W0:Y:S01]  /*3e30*/  LDS.U8 R4, [R8] ;  /* 0x0000000008047984 */ /* 0x000e220000000000 */
[----:B------:R-:W0:Y:S03]  /*3e40*/  LDCU.S8 UR4, c[0x3][0x19] ;  /* 0x00c00320ff0477ac */ /* 0x000e260008000200 */
[----:B------:R-:W1:Y:S04]  /*3e50*/  LDS.U8 R6, [R10] ;  /* 0x000000000a067984 */ /* 0x000e680000000000 */
[----:B------:R-:W2:Y:S01]  /*3e60*/  LDS.U8 R9, [R26] ;  /* 0x000000001a097984 */ /* 0x000ea20000000000 */
[----:B0-----:R-:W-:Y:S02]  /*3e70*/  IMAD R4, R4, UR4, RZ ;  /* 0x0000000404047c24 */ /* 0x001fe4000f8e02ff */
[----:B-1----:R-:W-:-:S03]  /*3e80*/  IMAD R6, R6, UR4, RZ ;  /* 0x0000000406067c24 */ /* 0x002fc6000f8e02ff */
[----:B------:R-:W-:Y:S01]  /*3e90*/  I2FP.F32.S32 R4, R4 ;  /* 0x0000000400047245 */ /* 0x000fe20000201400 */
[----:B--2---:R-:W-:Y:S01]  /*3ea0*/  IMAD R9, R9, UR4, RZ ;  /* 0x0000000409097c24 */ /* 0x004fe2000f8e02ff */
[----:B------:R-:W-:-:S04]  /*3eb0*/  I2FP.F32.S32 R6, R6 ;  /* 0x0000000600067245 */ /* 0x000fc80000201400 */
[----:B------:R-:W-:-:S07]  /*3ec0*/  I2FP.F32.S32 R9, R9 ;  /* 0x0000000900097245 */ /* 0x000fce0000201400 */
.L_x_74:
[----:B------:R-:W-:Y:S05]  /*3ed0*/  BSYNC.RECONVERGENT B0 ;  /* 0x0000000000007941 */ /* 0x000fea0003800200 */
.L_x_73:
        /* <DEDUP_REMOVED lines=16> */
.L_x_76:
[----:B------:R-:W-:Y:S05]  /*3fe0*/  BSYNC.RECONVERGENT B0 ;  /* 0x0000000000007941 */ /* 0x000fea0003800200 */
.L_x_75:
        /* <DEDUP_REMOVED lines=16> */
.L_x_78:
[----:B------:R-:W-:Y:S05]  /*40f0*/  BSYNC.RECONVERGENT B0 ;  /* 0x0000000000007941 */ /* 0x000fea0003800200 */
.L_x_77:
[----:B------:R-:W-:Y:S01]  /*4100*/  ISETP.NE.AND P1, PT, R13, RZ, PT ;  /* 0x000000ff0d00720c */ /* 0x000fe20003f25270 */
        /* <DEDUP_REMOVED lines=16> */
.L_x_80:
[----:B------:R-:W-:Y:S05]  /*4210*/  BSYNC.RECONVERGENT B0 ;  /* 0x0000000000007941 */ /* 0x000fea0003800200 */
.L_x_79:
        /* <DEDUP_REMOVED lines=16> */
.L_x_82:
[----:B------:R-:W-:Y:S05]  /*4320*/  BSYNC.RECONVERGENT B0 ;  /* 0x0000000000007941 */ /* 0x000fea0003800200 */
.L_x_81:
        /* <DEDUP_REMOVED lines=16> */
.L_x_84:
[----:B------:R-:W-:Y:S05]  /*4430*/  BSYNC.RECONVERGENT B0 ;  /* 0x0000000000007941 */ /* 0x000fea0003800200 */
.L_x_83:
        /* <DEDUP_REMOVED lines=16> */
.L_x_86:
[----:B------:R-:W-:Y:S05]  /*4540*/  BSYNC.RECONVERGENT B0 ;  /* 0x0000000000007941 */ /* 0x000fea0003800200 */
.L_x_85:
        /* <DEDUP_REMOVED lines=17> */
.L_x_88:
[----:B------:R-:W-:Y:S05]  /*4660*/  BSYNC.RECONVERGENT B0 ;  /* 0x0000000000007941 */ /* 0x000fea0003800200 */
.L_x_87:
        /* <DEDUP_REMOVED lines=16> */
.L_x_90:
[----:B------:R-:W-:Y:S05]  /*4770*/  BSYNC.RECONVERGENT B0 ;  /* 0x0000000000007941 */ /* 0x000fea0003800200 */
.L_x_89:
        /* <DEDUP_REMOVED lines=16> */
.L_x_92:
[----:B------:R-:W-:Y:S05]  /*4880*/  BSYNC.RECONVERGENT B0 ;  /* 0x0000000000007941 */ /* 0x000fea0003800200 */
.L_x_91:
[----:B------:R-:W-:Y:S01]  /*4890*/  ISETP.GE.OR P1, PT, R31, UR7, P4 ;  /* 0x000000071f007c0c */ /* 0x000fe2000a726670 */
[----:B------:R-:W-:Y:S01]  /*48a0*/  BSSY.RECONVERGENT B0, `(.L_x_93) ;  /* 0x0000012000007945 */ /* 0x000fe20003800200 */
[C---:B------:R-:W-:Y:S01]  /*48b0*/  IADD3 R15, PT, PT, R2.reuse, 0x1, RZ ;  /* 0x00000001020f7810 */ /* 0x040fe20007ffe0ff */
[C---:B------:R-:W-:Y:S01]  /*48c0*/  VIADD R17, R2.reuse, 0x2 ;  /* 0x0000000202117836 */ /* 0x040fe20000000000 */
[----:B------:R-:W-:-:S13]  /*48d0*/  ISETP.LT.OR P1, PT, R2, 0x2, P1 ;  /* 0x000000020200780c */ /* 0x000fda0000f21670 */
        /* <DEDUP_REMOVED lines=14> */
.L_x_94:
[----:B------:R-:W-:Y:S05]  /*49c0*/  BSYNC.RECONVERGENT B0 ;  /* 0x0000000000007941 */ /* 0x000fea0003800200 */
.L_x_93:
        /* <DEDUP_REMOVED lines=17> */
.L_x_96:
[----:B------:R-:W-:Y:S05]  /*4ae0*/  BSYNC.RECONVERGENT B0 ;  /* 0x0000000000007941 */ /* 0x000fea0003800200 */
.L_x_95:
        /* <DEDUP_REMOVED lines=16> */
.L_x_98:
[----:B------:R-:W-:Y:S05]  /*4bf0*/  BSYNC.RECONVERGENT B0 ;  /* 0x0000000000007941 */ /* 0x000fea0003800200 */
.L_x_97:
[----:B------:R-:W-:Y:S01]  /*4c00*/  ISETP.GE.OR P1, PT, R15, UR7, P4 ;  /* 0x000000070f007c0c */ /* 0x000fe2000a726670 */
[----:B------:R-:W-:Y:S01]  /*4c10*/  BSSY.RECONVERGENT B0, `(.L_x_99) ;  /* 0x0000012000007945 */ /* 0x000fe20003800200 */
[----:B------:R-:W-:Y:S02]  /*4c20*/  ISETP.GE.OR P4, PT, R17, UR7, P4 ;  /* 0x0000000711007c0c */ /* 0x000fe4000a786670 */
[C---:B------:R-:W-:Y:S02]  /*4c30*/  ISETP.LT.OR P1, PT, R2.reuse, -0x1, P1 ;  /* 0xffffffff0200780c */ /* 0x040fe40000f21670 */
[----:B------:R-:W-:-:S11]  /*4c40*/  ISETP.LT.OR P4, PT, R2, -0x2, P4 ;  /* 0xfffffffe0200780c */ /* 0x000fd60002781670 */
        /* <DEDUP_REMOVED lines=14> */
.L_x_100:
[----:B------:R-:W-:Y:S05]  /*4d30*/  BSYNC.RECONVERGENT B0 ;  /* 0x0000000000007941 */ /* 0x000fea0003800200 */
.L_x_99:
        /* <DEDUP_REMOVED lines=15> */
.L_x_102:
[----:B------:R-:W-:Y:S05]  /*4e30*/  BSYNC.RECONVERGENT B0 ;  /* 0x0000000000007941 */ /* 0x000fea0003800200 */
.L_x_101:
[----:B------:R-:W-:Y:S01]  /*4e40*/  ISETP.GE.OR P1, PT, R31, UR7, P3 ;  /* 0x000000071f007c0c */ /* 0x000fe20009f26670 */
[----:B------:R-:W-:Y:S03]  /*4e50*/  BSSY.RECONVERGENT B0, `(.L_x_103) ;  /* 0x0000011000007945 */ /* 0x000fe60003800200 */
[----:B------:R-:W-:-:S13]  /*4e60*/  ISETP.LT.OR P1, PT, R2, 0x2, P1 ;  /* 0x000000020200780c */ /* 0x000fda0000f21670 */
        /* <DEDUP_REMOVED lines=15> */
.L_x_104:
[----:B------:R-:W-:Y:S05]  /*4f60*/  BSYNC.RECONVERGENT B0 ;  /* 0x0000000000007941 */ /* 0x000fea0003800200 */
.L_x_103:
[----:B------:R-:W-:Y:S01]  /*4f70*/  BSSY.RECONVERGENT B0, `(.L_x_105) ;  /* 0x0000011000007945 */ /* 0x000fe20003800200 */
[----:B------:R-:W-:Y:S02]  /*4f80*/  ISETP.GE.OR P1, PT, R17, UR7, P3 ;  /* 0x0000000711007c0c */ /* 0x000fe40009f26670 */
[----:B------:R-:W-:Y:S01]  /*4f90*/  ISETP.GE.OR P3, PT, R15, UR7, P3 ;  /* 0x000000070f007c0c */ /* 0x000fe20009f66670 */
[----:B------:R-:W-:-:S12]  /*4fa0*/  @P5 BRA `(.L_x_106) ;  /* 0x0000000000345947 */ /* 0x000fd80003800000 */
        /* <DEDUP_REMOVED lines=13> */
.L_x_106:
[----:B------:R-:W-:Y:S05]  /*5080*/  BSYNC.RECONVERGENT B0 ;  /* 0x0000000000007941 */ /* 0x000fea0003800200 */
.L_x_105:
[----:B------:R-:W-:Y:S01]  /*5090*/  ISETP.NE.AND P6, PT, R16, RZ, PT ;  /* 0x000000ff1000720c */ /* 0x000fe20003fc5270 */
[----:B------:R-:W-:Y:S01]  /*50a0*/  BSSY.RECONVERGENT B0, `(.L_x_107) ;  /* 0x0000016000007945 */ /* 0x000fe20003800200 */
[----:B------:R-:W-:Y:S02]  /*50b0*/  ISETP.NE.AND P5, PT, R24, RZ, PT ;  /* 0x000000ff1800720c */ /* 0x000fe40003fa5270 */
[C---:B------:R-:W-:Y:S02]  /*50c0*/  ISETP.LT.OR P3, PT, R2.reuse, -0x1, P3 ;  /* 0xffffffff0200780c */ /* 0x040fe40001f61670 */
[----:B------:R-:W-:Y:S02]  /*50d0*/  ISETP.GE.OR P4, PT, R31, UR7, P5 ;  /* 0x000000071f007c0c */ /* 0x000fe4000af86670 */
[----:B------:R-:W-:Y:S02]  /*50e0*/  ISETP.GE.OR P5, PT, R15, UR7, P5 ;  /* 0x000000070f007c0c */ /* 0x000fe4000afa6670 */
[----:B------:R-:W-:-:S02]  /*50f0*/  ISETP.LT.OR P1, PT, R2, -0x2, P1 ;  /* 0xfffffffe0200780c */ /* 0x000fc40000f21670 */
[C---:B------:R-:W-:Y:S02]  /*5100*/  ISETP.LT.OR P4, PT, R2.reuse, 0x2, P4 ;  /* 0x000000020200780c */ /* 0x040fe40002781670 */
[----:B------:R-:W-:Y:S01]  /*5110*/  ISETP.LT.OR P5, PT, R2, -0x1, P5 ;  /* 0xffffffff0200780c */ /* 0x000fe20002fa1670 */
        /* <DEDUP_REMOVED lines=14> */
.L_x_108:
[----:B------:R-:W-:Y:S05]  /*5200*/  BSYNC.RECONVERGENT B0 ;  /* 0x0000000000007941 */ /* 0x000fea0003800200 */
.L_x_107:
        /* <DEDUP_REMOVED lines=15> */
.L_x_110:
[----:B------:R-:W-:Y:S05]  /*5300*/  BSYNC.RECONVERGENT B0 ;  /* 0x0000000000007941 */ /* 0x000fea0003800200 */
.L_x_109:
        /* <DEDUP_REMOVED lines=16> */
.L_x_112:
[----:B------:R-:W-:Y:S05]  /*5410*/  BSYNC.RECONVERGENT B0 ;  /* 0x0000000000007941 */ /* 0x000fea0003800200 */
.L_x_111:
        /* <DEDUP_REMOVED lines=15> */
.L_x_114:
[----:B------:R-:W-:Y:S05]  /*5510*/  BSYNC.RECONVERGENT B0 ;  /* 0x0000000000007941 */ /* 0x000fea0003800200 */
.L_x_113:
        /* <DEDUP_REMOVED lines=16> */
.L_x_116:
[----:B------:R-:W-:Y:S05]  /*5620*/  BSYNC.RECONVERGENT B0 ;  /* 0x0000000000007941 */ /* 0x000fea0003800200 */
.L_x_115:
        /* <DEDUP_REMOVED lines=15> */
.L_x_118:
[----:B------:R-:W-:Y:S05]  /*5720*/  BSYNC.RECONVERGENT B0 ;  /* 0x0000000000007941 */ /* 0x000fea0003800200 */
.L_x_117:
        /* <DEDUP_REMOVED lines=16> */
.L_x_120:
[----:B------:R-:W-:Y:S05]  /*5830*/  BSYNC.RECONVERGENT B0 ;  /* 0x0000000000007941 */ /* 0x000fea0003800200 */
.L_x_119:
        /* <DEDUP_REMOVED lines=15> */
.L_x_122:
[----:B------:R-:W-:Y:S05]  /*5930*/  BSYNC.RECONVERGENT B0 ;  /* 0x0000000000007941 */ /* 0x000fea0003800200 */
.L_x_121:
[----:B------:R-:W-:Y:S01]  /*5940*/  FFMA R11, R0, R0, RZ ;  /* 0x00000000000b7223 */ /* 0x000fe200000000ff */
[----:B------:R-:W-:Y:S01]  /*5950*/  FFMA R5, R5, R5, RZ ;  /* 0x0000000505057223 */ /* 0x000fe200000000ff */
[----:B------:R-:W-:Y:S02]  /*5960*/  BSSY.RECONVERGENT B0, `(.L_x_123) ;  /* 0x0000011000007945 */ /* 0x000fe40003800200 */
[----:B------:R-:W-:Y:S01]  /*5970*/  FFMA R11, R4, R4, R11 ;  /* 0x00000004040b7223 */ /* 0x000fe2000000000b */
[----:B------:R-:W-:-:S03]  /*5980*/  FFMA R13, R6, R6, R5 ;  /* 0x00000006060d7223 */ /* 0x000fc60000000005 */
[----:B------:R0:W1:Y:S01]  /*5990*/  MUFU.RSQ R4, R11 ;  /* 0x0000000b00047308 */ /* 0x0000620000001400 */
[----:B------:R-:W-:-:S04]  /*59a0*/  IADD3 R0, PT, PT, R11, -0xd000000, RZ ;  /* 0xf30000000b007810 */ /* 0x000fc80007ffe0ff */
[----:B------:R-:W-:Y:S01]  /*59b0*/  ISETP.GT.U32.AND P0, PT, R0, 0x727fffff, PT ;  /* 0x727fffff0000780c */ /* 0x000fe20003f04070 */
[----:B------:R-:W-:-:S04]  /*59c0*/  FFMA R0, R7, R7, RZ ;  /* 0x0000000707007223 */ /* 0x000fc800000000ff */
[----:B------:R-:W-:-:S08]  /*59d0*/  FFMA R15, R9, R9, R0 ;  /* 0x00000009090f7223 */ /* 0x000fd00000000000 */
[----:B01----:R-:W-:Y:S05]  /*59e0*/  @!P0 BRA `(.L_x_124) ;  /* 0x0000000000108947 */ /* 0x003fea0003800000 */
[----:B------:R-:W-:Y:S01]  /*59f0*/  IMAD.MOV.U32 R0, RZ, RZ, R11 ;  /* 0x000000ffff007224 */ /* 0x000fe200078e000b */
[----:B------:R-:W-:-:S07]  /*5a00*/  MOV R9, 0x5a20 ;  /* 0x00005a2000097802 */ /* 0x000fce0000000f00 */
[----:B------:R-:W-:Y:S05]  /*5a10*/  CALL.REL.NOINC `($__internal_0_$__cuda_sm20_sqrt_rn_f32_slowpath) ;  /* 0x0000000000f07944 */ /* 0x000fea0003c00000 */
[----:B------:R-:W-:Y:S05]  /*5a20*/  BRA `(.L_x_125) ;  /* 0x0000000000107947 */ /* 0x000fea0003800000 */
.L_x_124:
[----:B------:R-:W-:Y:S01]  /*5a30*/  FMUL.FTZ R0, R11, R4 ;  /* 0x000000040b007220 */ /* 0x000fe20000410000 */
[----:B------:R-:W-:-:S03]  /*5a40*/  FMUL.FTZ R4, R4, 0.5 ;  /* 0x3f00000004047820 */ /* 0x000fc60000410000 */
[----:B------:R-:W-:-:S04]  /*5a50*/  FFMA R5, -R0, R0, R11 ;  /* 0x0000000000057223 */ /* 0x000fc8000000010b */
[----:B------:R-:W-:-:S07]  /*5a60*/  FFMA R0, R5, R4, R0 ;  /* 0x0000000405007223 */ /* 0x000fce0000000000 */
.L_x_125:
[----:B------:R-:W-:Y:S05]  /*5a70*/  BSYNC.RECONVERGENT B0 ;  /* 0x0000000000007941 */ /* 0x000fea0003800200 */
.L_x_123:
[----:B------:R-:W-:Y:S01]  /*5a80*/  IADD3 R5, PT, PT, R13, -0xd000000, RZ ;  /* 0xf30000000d057810 */ /* 0x000fe20007ffe0ff */
[----:B------:R0:W1:Y:S01]  /*5a90*/  MUFU.RSQ R4, R13 ;  /* 0x0000000d00047308 */ /* 0x0000620000001400 */
[----:B------:R-:W-:Y:S01]  /*5aa0*/  BSSY.RECONVERGENT B0, `(.L_x_126) ;  /* 0x000000c000007945 */ /* 0x000fe20003800200 */
[----:B------:R-:W-:Y:S01]  /*5ab0*/  FMUL R10, R0, 0.125 ;  /* 0x3e000000000a7820 */ /* 0x000fe20000400000 */
[----:B------:R-:W-:-:S13]  /*5ac0*/  ISETP.GT.U32.AND P0, PT, R5, 0x727fffff, PT ;  /* 0x727fffff0500780c */ /* 0x000fda0003f04070 */
[----:B0-----:R-:W-:Y:S05]  /*5ad0*/  @!P0 BRA `(.L_x_127) ;  /* 0x0000000000108947 */ /* 0x001fea0003800000 */
[----:B------:R-:W-:Y:S01]  /*5ae0*/  IMAD.MOV.U32 R0, RZ, RZ, R13 ;  /* 0x000000ffff007224 */ /* 0x000fe200078e000d */
[----:B------:R-:W-:-:S07]  /*5af0*/  MOV R9, 0x5b10 ;  /* 0x00005b1000097802 */ /* 0x000fce0000000f00 */
[----:B-1----:R-:W-:Y:S05]  /*5b00*/  CALL.REL.NOINC `($__internal_0_$__cuda_sm20_sqrt_rn_f32_slowpath) ;  /* 0x0000000000b47944 */ /* 0x002fea0003c00000 */
[----:B------:R-:W-:Y:S05]  /*5b10*/  BRA `(.L_x_128) ;  /* 0x0000000000107947 */ /* 0x000fea0003800000 */
.L_x_127:
[----:B-1----:R-:W-:Y:S01]  /*5b20*/  FMUL.FTZ R0, R13, R4 ;  /* 0x000000040d007220 */ /* 0x002fe20000410000 */
[----:B------:R-:W-:-:S03]  /*5b30*/  FMUL.FTZ R4, R4, 0.5 ;  /* 0x3f00000004047820 */ /* 0x000fc60000410000 */
[----:B------:R-:W-:-:S04]  /*5b40*/  FFMA R5, -R0, R0, R13 ;  /* 0x0000000000057223 */ /* 0x000fc8000000010d */
[----:B------:R-:W-:-:S07]  /*5b50*/  FFMA R0, R5, R4, R0 ;  /* 0x0000000405007223 */ /* 0x000fce0000000000 */
.L_x_128:
[----:B------:R-:W-:Y:S05]  /*5b60*/  BSYNC.RECONVERGENT B0 ;  /* 0x0000000000007941 */ /* 0x000fea0003800200 */
.L_x_126:
        /* <DEDUP_REMOVED lines=10> */
.L_x_130:
[----:B-1----:R-:W-:Y:S01]  /*5c10*/  FMUL.FTZ R0, R15, R4 ;  /* 0x000000040f007220 */ /* 0x002fe20000410000 */
[----:B------:R-:W-:-:S03]  /*5c20*/  FMUL.FTZ R4, R4, 0.5 ;  /* 0x3f00000004047820 */ /* 0x000fc60000410000 */
[----:B------:R-:W-:-:S04]  /*5c30*/  FFMA R5, -R0, R0, R15 ;  /* 0x0000000000057223 */ /* 0x000fc8000000010f */
[----:B------:R-:W-:-:S07]  /*5c40*/  FFMA R0, R5, R4, R0 ;  /* 0x0000000405007223 */ /* 0x000fce0000000000 */
.L_x_131:
[----:B------:R-:W-:Y:S05]  /*5c50*/  BSYNC.RECONVERGENT B0 ;  /* 0x0000000000007941 */ /* 0x000fea0003800200 */
.L_x_129:
[----:B------:R-:W0:Y:S01]  /*5c60*/  LDCU UR6, c[0x0][0x394] ;  /* 0x00007280ff0677ac */ /* 0x000e220008000800 */
[----:B------:R-:W-:Y:S01]  /*5c70*/  FMUL R0, R0, 0.125 ;  /* 0x3e00000000007820 */ /* 0x000fe20000400000 */
[----:B------:R-:W-:Y:S01]  /*5c80*/  FMNMX.NAN R4, R10, 255, PT ;  /* 0x437f00000a047809 */ /* 0x000fe20003820000 */
[----:B------:R-:W1:Y:S01]  /*5c90*/  LDCU UR7, c[0x0][0x398] ;  /* 0x00007300ff0777ac */ /* 0x000e620008000800 */
[----:B------:R-:W-:Y:S02]  /*5ca0*/  FMNMX.NAN R8, R11, 255, PT ;  /* 0x437f00000b087809 */ /* 0x000fe40003820000 */
[----:B------:R2:W3:Y:S01]  /*5cb0*/  F2I.U32.TRUNC.NTZ R9, R4 ;  /* 0x0000000400097305 */ /* 0x0004e2000020f000 */
[----:B------:R-:W-:Y:S01]  /*5cc0*/  FMNMX.NAN R0, R0, 255, PT ;  /* 0x437f000000007809 */ /* 0x000fe20003820000 */
[----:B------:R-:W4:Y:S06]  /*5cd0*/  LDCU.64 UR4, c[0x0][0x388] ;  /* 0x00007100ff0477ac */ /* 0x000f2c0008000a00 */
[----:B------:R-:W5:Y:S01]  /*5ce0*/  F2I.U32.TRUNC.NTZ R11, R8 ;  /* 0x00000008000b7305 */ /* 0x000f62000020f000 */
[----:B0-----:R-:W-:-:S04]  /*5cf0*/  IMAD R2, R3, UR6, R2 ;  /* 0x0000000603027c24 */ /* 0x001fc8000f8e0202 */
[----:B-1----:R-:W-:-:S03]  /*5d00*/  IMAD R6, R2, UR7, RZ ;  /* 0x0000000702067c24 */ /* 0x002fc6000f8e02ff */
[----:B------:R-:W0:Y:S01]  /*5d10*/  F2I.U32.TRUNC.NTZ R13, R0 ;  /* 0x00000000000d7305 */ /* 0x000e22000020f000 */
[C---:B------:R-:W-:Y:S01]  /*5d20*/  VIADD R5, R6.reuse, 0x1 ;  /* 0x0000000106057836 */ /* 0x040fe20000000000 */
[C---:B------:R-:W-:Y:S02]  /*5d30*/  IADD3 R2, PT, PT, R6.reuse, 0x2, RZ ;  /* 0x0000000206027810 */ /* 0x040fe40007ffe0ff */
[----:B----4-:R-:W-:Y:S02]  /*5d40*/  IADD3 R6, P2, PT, R6, UR4, RZ ;  /* 0x0000000406067c10 */ /* 0x010fe4000ff5e0ff */
[----:B------:R-:W-:Y:S02]  /*5d50*/  IADD3 R2, P0, PT, R2, UR4, RZ ;  /* 0x0000000402027c10 */ /* 0x000fe4000ff1e0ff */
[----:B--2---:R-:W-:Y:S01]  /*5d60*/  IADD3 R4, P1, PT, R5, UR4, RZ ;  /* 0x0000000405047c10 */ /* 0x004fe2000ff3e0ff */
[----:B------:R-:W-:Y:S01]  /*5d70*/  IMAD.X R7, RZ, RZ, UR5, P2 ;  /* 0x00000005ff077e24 */ /* 0x000fe200090e06ff */
[----:B------:R-:W-:-:S02]  /*5d80*/  IADD3.X R3, PT, PT, RZ, UR5, RZ, P0, !PT ;  /* 0x00000005ff037c10 */ /* 0x000fc400087fe4ff */
[----:B------:R-:W-:-:S03]  /*5d90*/  IADD3.X R5, PT, PT, RZ, UR5, RZ, P1, !PT ;  /* 0x00000005ff057c10 */ /* 0x000fc60008ffe4ff */
[----:B---3--:R-:W-:Y:S04]  /*5da0*/  STG.E.U8 desc[UR8][R2.64], R9 ;  /* 0x0000000902007986 */ /* 0x008fe8000c101108 */
[----:B-----5:R-:W-:Y:S04]  /*5db0*/  STG.E.U8 desc[UR8][R4.64], R11 ;  /* 0x0000000b04007986 */ /* 0x020fe8000c101108 */
[----:B0-----:R-:W-:Y:S01]  /*5dc0*/  STG.E.U8 desc[UR8][R6.64], R13 ;  /* 0x0000000d06007986 */ /* 0x001fe2000c101108 */
[----:B------:R-:W-:Y:S05]  /*5dd0*/  EXIT ;  /* 0x000000000000794d */ /* 0x000fea0003800000 */
        .weak           $__internal_0_$__cuda_sm20_sqrt_rn_f32_slowpath
        .type           $__internal_0_$__cuda_sm20_sqrt_rn_f32_slowpath,@function
        .size           $__internal_0_$__cuda_sm20_sqrt_rn_f32_slowpath,(.L_x_134 - $__internal_0_$__cuda_sm20_sqrt_rn_f32_slowpath)
$__internal_0_$__cuda_sm20_sqrt_rn_f32_slowpath:
[----:B------:R-:W-:-:S13]  /*5de0*/  LOP3.LUT P0, RZ, R0, 0x7fffffff, RZ, 0xc0, !PT ;  /* 0x7fffffff00ff7812 */ /* 0x000fda000780c0ff */
[----:B------:R-:W-:Y:S01]  /*5df0*/  @!P0 IMAD.MOV.U32 R4, RZ, RZ, R0 ;  /* 0x000000ffff048224 */ /* 0x000fe200078e0000 */
[----:B------:R-:W-:Y:S06]  /*5e00*/  @!P0 BRA `(.L_x_132) ;  /* 0x0000000000408947 */ /* 0x000fec0003800000 */
[----:B------:R-:W-:-:S13]  /*5e10*/  FSETP.GEU.FTZ.AND P0, PT, R0, RZ, PT ;  /* 0x000000ff0000720b */ /* 0x000fda0003f1e000 */
[----:B------:R-:W-:Y:S01]  /*5e20*/  @!P0 MOV R4, 0x7fffffff ;  /* 0x7fffffff00048802 */ /* 0x000fe20000000f00 */
[----:B------:R-:W-:Y:S06]  /*5e30*/  @!P0 BRA `(.L_x_132) ;  /* 0x0000000000348947 */ /* 0x000fec0003800000 */
[----:B------:R-:W-:-:S13]  /*5e40*/  FSETP.GTU.FTZ.AND P0, PT, |R0|, +INF , PT ;  /* 0x7f8000000000780b */ /* 0x000fda0003f1c200 */
[----:B------:R-:W-:Y:S01]  /*5e50*/  @P0 FADD.FTZ R4, R0, 1 ;  /* 0x3f80000000040421 */ /* 0x000fe20000010000 */
[----:B------:R-:W-:Y:S06]  /*5e60*/  @P0 BRA `(.L_x_132) ;  /* 0x0000000000280947 */ /* 0x000fec0003800000 */
[----:B------:R-:W-:-:S13]  /*5e70*/  FSETP.NEU.FTZ.AND P0, PT, |R0|, +INF , PT ;  /* 0x7f8000000000780b */ /* 0x000fda0003f1d200 */
[----:B------:R-:W-:-:S04]  /*5e80*/  @P0 FFMA R5, R0, 1.84467440737095516160e+19, RZ ;  /* 0x5f80000000050823 */ /* 0x000fc800000000ff */
[----:B------:R-:W0:Y:S02]  /*5e90*/  @P0 MUFU.RSQ R4, R5 ;  /* 0x0000000500040308 */ /* 0x000e240000001400 */
[----:B0-----:R-:W-:Y:S01]  /*5ea0*/  @P0 FMUL.FTZ R6, R5, R4 ;  /* 0x0000000405060220 */ /* 0x001fe20000410000 */
[----:B------:R-:W-:Y:S01]  /*5eb0*/  @P0 FMUL.FTZ R8, R4, 0.5 ;  /* 0x3f00000004080820 */ /* 0x000fe20000410000 */
[----:B------:R-:W-:Y:S02]  /*5ec0*/  @!P0 IMAD.MOV.U32 R4, RZ, RZ, R0 ;  /* 0x000000ffff048224 */ /* 0x000fe400078e0000 */
[----:B------:R-:W-:-:S04]  /*5ed0*/  @P0 FADD.FTZ R7, -R6, -RZ ;  /* 0x800000ff06070221 */ /* 0x000fc80000010100 */
[----:B------:R-:W-:-:S04]  /*5ee0*/  @P0 FFMA R7, R6, R7, R5 ;  /* 0x0000000706070223 */ /* 0x000fc80000000005 */
[----:B------:R-:W-:-:S04]  /*5ef0*/  @P0 FFMA R7, R7, R8, R6 ;  /* 0x0000000807070223 */ /* 0x000fc80000000006 */
[----:B------:R-:W-:-:S07]  /*5f00*/  @P0 FMUL.FTZ R4, R7, 2.3283064365386962891e-10 ;  /* 0x2f80000007040820 */ /* 0x000fce0000410000 */
.L_x_132:
[----:B------:R-:W-:Y:S01]  /*5f10*/  HFMA2 R5, -RZ, RZ, 0, 0 ;  /* 0x00000000ff057431 */ /* 0x000fe200000001ff */
[----:B------:R-:W-:Y:S01]  /*5f20*/  MOV R0, R4 ;  /* 0x0000000400007202 */ /* 0x000fe20000000f00 */
[----:B------:R-:W-:-:S04]  /*5f30*/  IMAD.MOV.U32 R4, RZ, RZ, R9 ;  /* 0x000000ffff047224 */ /* 0x000fc800078e0009 */
[----:B------:R-:W-:Y:S05]  /*5f40*/  RET.REL.NODEC R4 `(_Z5sobelPhS_jjj) ;  /* 0xffffffa0042c7950 */ /* 0x000fea0003c3ffff */
.L_x_133:
[----:B------:R-:W-:-:S00]  /*5f50*/  BRA `(.L_x_133) ;  /* 0xfffffffc00fc7947 */ /* 0x000fc0000383ffff */
[----:B------:R-:W-:-:S00]  /*5f60*/  NOP ;  /* 0x0000000000007918 */ /* 0x000fc00000000000 */
        /* <DEDUP_REMOVED lines=9> */
.L_x_134:


//--------------------- .nv.shared._Z5sobelPhS_jjj --------------------------
	.section	.nv.shared._Z5sobelPhS_jjj,"aw",@nobits
	.sectionflags	@""
.nv.shared._Z5sobelPhS_jjj:
	.zero		5074


//--------------------- .nv.shared.reserved.0     --------------------------
	.section	.nv.shared.reserved.0,"aw",@nobits
	.weak		__nv_reservedSMEM_offset_0_alias
	.size		__nv_reservedSMEM_offset_0_alias, 0, 64
	.other		__nv_reservedSMEM_offset_0_alias,@"STO_CUDA_RESERVED_SHARED STV_DEFAULT"
__nv_reservedSMEM_offset_0_alias:
	.zero		0
	.zero		64


//--------------------- .nv.constant0._Z5sobelPhS_jjj --------------------------
	.section	.nv.constant0._Z5sobelPhS_jjj,"a",@progbits
	.sectionflags	@""
	.align	4
.nv.constant0._Z5sobelPhS_jjj:
	.zero		924


//--------------------- SYMBOLS --------------------------

	.type		.nv.reservedSmem.offset0,@object
	.size		.nv.reservedSmem.offset0,0x4
	.type		.nv.reservedSmem.cap,@object
	.size		.nv.reservedSmem.cap,0x4
